//
// Generated by NVIDIA NVVM Compiler
//
// Compiler Build ID: CL-36424714
// Cuda compilation tools, release 13.0, V13.0.88
// Based on NVVM 20.0.0
//

.version 9.0
.target sm_100
.address_size 64

	// .globl	_Z17assignKernel_flatPiS_S_PdS0_ii
.extern .shared .align 16 .b8 shared_min[];

.visible .entry _Z17assignKernel_flatPiS_S_PdS0_ii(
	.param .u64 .ptr .align 1 _Z17assignKernel_flatPiS_S_PdS0_ii_param_0,
	.param .u64 .ptr .align 1 _Z17assignKernel_flatPiS_S_PdS0_ii_param_1,
	.param .u64 .ptr .align 1 _Z17assignKernel_flatPiS_S_PdS0_ii_param_2,
	.param .u64 .ptr .align 1 _Z17assignKernel_flatPiS_S_PdS0_ii_param_3,
	.param .u64 .ptr .align 1 _Z17assignKernel_flatPiS_S_PdS0_ii_param_4,
	.param .u32 _Z17assignKernel_flatPiS_S_PdS0_ii_param_5,
	.param .u32 _Z17assignKernel_flatPiS_S_PdS0_ii_param_6
)
{
	.reg .pred 	%p<6>;
	.reg .b32 	%r<20>;
	.reg .b64 	%rd<25>;
	.reg .b64 	%fd<12>;

	ld.param.u64 	%rd4, [_Z17assignKernel_flatPiS_S_PdS0_ii_param_0];
	ld.param.u64 	%rd5, [_Z17assignKernel_flatPiS_S_PdS0_ii_param_1];
	ld.param.u64 	%rd6, [_Z17assignKernel_flatPiS_S_PdS0_ii_param_2];
	ld.param.u64 	%rd7, [_Z17assignKernel_flatPiS_S_PdS0_ii_param_3];
	ld.param.u64 	%rd8, [_Z17assignKernel_flatPiS_S_PdS0_ii_param_4];
	ld.param.u32 	%r6, [_Z17assignKernel_flatPiS_S_PdS0_ii_param_5];
	ld.param.u32 	%r7, [_Z17assignKernel_flatPiS_S_PdS0_ii_param_6];
	mov.u32 	%r8, %ctaid.x;
	mov.u32 	%r9, %ntid.x;
	mov.u32 	%r1, %tid.x;
	mad.lo.s32 	%r10, %r8, %r9, %r1;
	div.s32 	%r2, %r10, %r6;
	mul.lo.s32 	%r11, %r2, %r6;
	sub.s32 	%r3, %r10, %r11;
	setp.ge.s32 	%p1, %r2, %r7;
	@%p1 bra 	$L__BB0_9;
	cvta.to.global.u64 	%rd9, %rd7;
	cvta.to.global.u64 	%rd10, %rd8;
	cvta.to.global.u64 	%rd11, %rd4;
	cvta.to.global.u64 	%rd12, %rd5;
	mul.wide.s32 	%rd13, %r3, 8;
	add.s64 	%rd14, %rd9, %rd13;
	ld.global.f64 	%fd2, [%rd14];
	add.s64 	%rd15, %rd10, %rd13;
	ld.global.f64 	%fd3, [%rd15];
	mul.wide.s32 	%rd16, %r2, 4;
	add.s64 	%rd17, %rd11, %rd16;
	ld.global.u32 	%r12, [%rd17];
	cvt.rn.f64.s32 	%fd4, %r12;
	add.s64 	%rd18, %rd12, %rd16;
	ld.global.u32 	%r13, [%rd18];
	cvt.rn.f64.s32 	%fd5, %r13;
	sub.f64 	%fd6, %fd2, %fd4;
	sub.f64 	%fd7, %fd3, %fd5;
	mul.f64 	%fd8, %fd7, %fd7;
	fma.rn.f64 	%fd1, %fd6, %fd6, %fd8;
	div.u32 	%r14, %r1, %r6;
	mul.lo.s32 	%r15, %r14, %r6;
	sub.s32 	%r4, %r1, %r15;
	setp.ne.s32 	%p2, %r4, 0;
	shl.b32 	%r16, %r14, 4;
	mov.u32 	%r17, shared_min;
	add.s32 	%r5, %r17, %r16;
	@%p2 bra 	$L__BB0_3;
	mov.b64 	%rd19, 4746794007244308480;
	st.shared.u64 	[%r5], %rd19;
	mov.b32 	%r18, -1;
	st.shared.u32 	[%r5+8], %r18;
$L__BB0_3:
	bar.sync 	0;
	ld.shared.u64 	%rd24, [%r5];
$L__BB0_4:
	mov.b64 	%fd9, %rd24;
	min.f64 	%fd10, %fd1, %fd9;
	mov.b64 	%rd20, %fd10;
	atom.relaxed.shared.cas.b64 	%rd3, [%r5], %rd24, %rd20;
	setp.ne.s64 	%p3, %rd24, %rd3;
	mov.u64 	%rd24, %rd3;
	@%p3 bra 	$L__BB0_4;
	bar.sync 	0;
	ld.shared.f64 	%fd11, [%r5];
	setp.neu.f64 	%p4, %fd1, %fd11;
	@%p4 bra 	$L__BB0_7;
	st.shared.u32 	[%r5+8], %r3;
$L__BB0_7:
	setp.ne.s32 	%p5, %r4, 0;
	bar.sync 	0;
	@%p5 bra 	$L__BB0_9;
	ld.shared.u32 	%r19, [%r5+8];
	cvta.to.global.u64 	%rd21, %rd6;
	add.s64 	%rd23, %rd21, %rd16;
	st.global.u32 	[%rd23], %r19;
$L__BB0_9:
	ret;

}
	// .globl	_Z12assignKernelPiS_S_PdS0_ii
.visible .entry _Z12assignKernelPiS_S_PdS0_ii(
	.param .u64 .ptr .align 1 _Z12assignKernelPiS_S_PdS0_ii_param_0,
	.param .u64 .ptr .align 1 _Z12assignKernelPiS_S_PdS0_ii_param_1,
	.param .u64 .ptr .align 1 _Z12assignKernelPiS_S_PdS0_ii_param_2,
	.param .u64 .ptr .align 1 _Z12assignKernelPiS_S_PdS0_ii_param_3,
	.param .u64 .ptr .align 1 _Z12assignKernelPiS_S_PdS0_ii_param_4,
	.param .u32 _Z12assignKernelPiS_S_PdS0_ii_param_5,
	.param .u32 _Z12assignKernelPiS_S_PdS0_ii_param_6
)
{
	.reg .pred 	%p<26>;
	.reg .b32 	%r<74>;
	.reg .b64 	%rd<33>;
	.reg .b64 	%fd<117>;

	ld.param.u64 	%rd9, [_Z12assignKernelPiS_S_PdS0_ii_param_0];
	ld.param.u64 	%rd10, [_Z12assignKernelPiS_S_PdS0_ii_param_1];
	ld.param.u64 	%rd11, [_Z12assignKernelPiS_S_PdS0_ii_param_2];
	ld.param.u64 	%rd12, [_Z12assignKernelPiS_S_PdS0_ii_param_3];
	ld.param.u64 	%rd13, [_Z12assignKernelPiS_S_PdS0_ii_param_4];
	ld.param.u32 	%r24, [_Z12assignKernelPiS_S_PdS0_ii_param_5];
	ld.param.u32 	%r25, [_Z12assignKernelPiS_S_PdS0_ii_param_6];
	cvta.to.global.u64 	%rd1, %rd13;
	cvta.to.global.u64 	%rd2, %rd12;
	mov.u32 	%r26, %ctaid.x;
	mov.u32 	%r27, %ntid.x;
	mov.u32 	%r28, %tid.x;
	mad.lo.s32 	%r1, %r26, %r27, %r28;
	setp.ge.s32 	%p1, %r1, %r25;
	@%p1 bra 	$L__BB1_14;
	setp.lt.s32 	%p2, %r24, 1;
	@%p2 bra 	$L__BB1_13;
	cvta.to.global.u64 	%rd14, %rd9;
	mul.wide.s32 	%rd15, %r1, 4;
	add.s64 	%rd16, %rd14, %rd15;
	ld.global.u32 	%r33, [%rd16];
	cvt.rn.f64.s32 	%fd1, %r33;
	cvta.to.global.u64 	%rd17, %rd10;
	add.s64 	%rd18, %rd17, %rd15;
	ld.global.u32 	%r34, [%rd18];
	cvt.rn.f64.s32 	%fd2, %r34;
	and.b32  	%r2, %r24, 7;
	setp.lt.u32 	%p3, %r24, 8;
	mov.f64 	%fd114, 0d41DFFFFFFFC00000;
	mov.b32 	%r68, 0;
	@%p3 bra 	$L__BB1_5;
	and.b32  	%r68, %r24, 2147483640;
	add.s64 	%rd32, %rd2, 32;
	add.s64 	%rd31, %rd1, 32;
	mov.f64 	%fd114, 0d41DFFFFFFFC00000;
	mov.b32 	%r62, 0;
$L__BB1_4:
	.pragma "nounroll";
	ld.global.f64 	%fd12, [%rd32+-32];
	ld.global.f64 	%fd13, [%rd31+-32];
	sub.f64 	%fd14, %fd12, %fd1;
	sub.f64 	%fd15, %fd13, %fd2;
	mul.f64 	%fd16, %fd15, %fd15;
	fma.rn.f64 	%fd17, %fd14, %fd14, %fd16;
	setp.lt.f64 	%p4, %fd17, %fd114;
	selp.b32 	%r37, %r62, %r73, %p4;
	selp.f64 	%fd18, %fd17, %fd114, %p4;
	ld.global.f64 	%fd19, [%rd32+-24];
	ld.global.f64 	%fd20, [%rd31+-24];
	sub.f64 	%fd21, %fd19, %fd1;
	sub.f64 	%fd22, %fd20, %fd2;
	mul.f64 	%fd23, %fd22, %fd22;
	fma.rn.f64 	%fd24, %fd21, %fd21, %fd23;
	setp.lt.f64 	%p5, %fd24, %fd18;
	add.s32 	%r38, %r62, 1;
	selp.b32 	%r39, %r38, %r37, %p5;
	selp.f64 	%fd25, %fd24, %fd18, %p5;
	ld.global.f64 	%fd26, [%rd32+-16];
	ld.global.f64 	%fd27, [%rd31+-16];
	sub.f64 	%fd28, %fd26, %fd1;
	sub.f64 	%fd29, %fd27, %fd2;
	mul.f64 	%fd30, %fd29, %fd29;
	fma.rn.f64 	%fd31, %fd28, %fd28, %fd30;
	setp.lt.f64 	%p6, %fd31, %fd25;
	add.s32 	%r40, %r62, 2;
	selp.b32 	%r41, %r40, %r39, %p6;
	selp.f64 	%fd32, %fd31, %fd25, %p6;
	ld.global.f64 	%fd33, [%rd32+-8];
	ld.global.f64 	%fd34, [%rd31+-8];
	sub.f64 	%fd35, %fd33, %fd1;
	sub.f64 	%fd36, %fd34, %fd2;
	mul.f64 	%fd37, %fd36, %fd36;
	fma.rn.f64 	%fd38, %fd35, %fd35, %fd37;
	setp.lt.f64 	%p7, %fd38, %fd32;
	add.s32 	%r42, %r62, 3;
	selp.b32 	%r43, %r42, %r41, %p7;
	selp.f64 	%fd39, %fd38, %fd32, %p7;
	ld.global.f64 	%fd40, [%rd32];
	ld.global.f64 	%fd41, [%rd31];
	sub.f64 	%fd42, %fd40, %fd1;
	sub.f64 	%fd43, %fd41, %fd2;
	mul.f64 	%fd44, %fd43, %fd43;
	fma.rn.f64 	%fd45, %fd42, %fd42, %fd44;
	setp.lt.f64 	%p8, %fd45, %fd39;
	add.s32 	%r44, %r62, 4;
	selp.b32 	%r45, %r44, %r43, %p8;
	selp.f64 	%fd46, %fd45, %fd39, %p8;
	ld.global.f64 	%fd47, [%rd32+8];
	ld.global.f64 	%fd48, [%rd31+8];
	sub.f64 	%fd49, %fd47, %fd1;
	sub.f64 	%fd50, %fd48, %fd2;
	mul.f64 	%fd51, %fd50, %fd50;
	fma.rn.f64 	%fd52, %fd49, %fd49, %fd51;
	setp.lt.f64 	%p9, %fd52, %fd46;
	add.s32 	%r46, %r62, 5;
	selp.b32 	%r47, %r46, %r45, %p9;
	selp.f64 	%fd53, %fd52, %fd46, %p9;
	ld.global.f64 	%fd54, [%rd32+16];
	ld.global.f64 	%fd55, [%rd31+16];
	sub.f64 	%fd56, %fd54, %fd1;
	sub.f64 	%fd57, %fd55, %fd2;
	mul.f64 	%fd58, %fd57, %fd57;
	fma.rn.f64 	%fd59, %fd56, %fd56, %fd58;
	setp.lt.f64 	%p10, %fd59, %fd53;
	add.s32 	%r48, %r62, 6;
	selp.b32 	%r49, %r48, %r47, %p10;
	selp.f64 	%fd60, %fd59, %fd53, %p10;
	ld.global.f64 	%fd61, [%rd32+24];
	ld.global.f64 	%fd62, [%rd31+24];
	sub.f64 	%fd63, %fd61, %fd1;
	sub.f64 	%fd64, %fd62, %fd2;
	mul.f64 	%fd65, %fd64, %fd64;
	fma.rn.f64 	%fd66, %fd63, %fd63, %fd65;
	setp.lt.f64 	%p11, %fd66, %fd60;
	add.s32 	%r50, %r62, 7;
	selp.b32 	%r73, %r50, %r49, %p11;
	selp.f64 	%fd114, %fd66, %fd60, %p11;
	add.s64 	%rd32, %rd32, 64;
	add.s64 	%rd31, %rd31, 64;
	add.s32 	%r62, %r62, 8;
	setp.ne.s32 	%p12, %r62, %r68;
	@%p12 bra 	$L__BB1_4;
$L__BB1_5:
	setp.eq.s32 	%p13, %r2, 0;
	@%p13 bra 	$L__BB1_13;
	and.b32  	%r11, %r24, 3;
	setp.lt.u32 	%p14, %r2, 4;
	@%p14 bra 	$L__BB1_8;
	mul.wide.u32 	%rd19, %r68, 8;
	add.s64 	%rd20, %rd2, %rd19;
	ld.global.f64 	%fd67, [%rd20];
	add.s64 	%rd21, %rd1, %rd19;
	ld.global.f64 	%fd68, [%rd21];
	sub.f64 	%fd69, %fd67, %fd1;
	sub.f64 	%fd70, %fd68, %fd2;
	mul.f64 	%fd71, %fd70, %fd70;
	fma.rn.f64 	%fd72, %fd69, %fd69, %fd71;
	setp.lt.f64 	%p15, %fd72, %fd114;
	selp.b32 	%r52, %r68, %r73, %p15;
	selp.f64 	%fd73, %fd72, %fd114, %p15;
	add.s32 	%r53, %r68, 1;
	ld.global.f64 	%fd74, [%rd20+8];
	ld.global.f64 	%fd75, [%rd21+8];
	sub.f64 	%fd76, %fd74, %fd1;
	sub.f64 	%fd77, %fd75, %fd2;
	mul.f64 	%fd78, %fd77, %fd77;
	fma.rn.f64 	%fd79, %fd76, %fd76, %fd78;
	setp.lt.f64 	%p16, %fd79, %fd73;
	selp.b32 	%r54, %r53, %r52, %p16;
	selp.f64 	%fd80, %fd79, %fd73, %p16;
	add.s32 	%r55, %r68, 2;
	ld.global.f64 	%fd81, [%rd20+16];
	ld.global.f64 	%fd82, [%rd21+16];
	sub.f64 	%fd83, %fd81, %fd1;
	sub.f64 	%fd84, %fd82, %fd2;
	mul.f64 	%fd85, %fd84, %fd84;
	fma.rn.f64 	%fd86, %fd83, %fd83, %fd85;
	setp.lt.f64 	%p17, %fd86, %fd80;
	selp.b32 	%r56, %r55, %r54, %p17;
	selp.f64 	%fd87, %fd86, %fd80, %p17;
	add.s32 	%r57, %r68, 3;
	ld.global.f64 	%fd88, [%rd20+24];
	ld.global.f64 	%fd89, [%rd21+24];
	sub.f64 	%fd90, %fd88, %fd1;
	sub.f64 	%fd91, %fd89, %fd2;
	mul.f64 	%fd92, %fd91, %fd91;
	fma.rn.f64 	%fd93, %fd90, %fd90, %fd92;
	setp.lt.f64 	%p18, %fd93, %fd87;
	selp.b32 	%r73, %r57, %r56, %p18;
	selp.f64 	%fd114, %fd93, %fd87, %p18;
	add.s32 	%r68, %r68, 4;
$L__BB1_8:
	setp.eq.s32 	%p19, %r11, 0;
	@%p19 bra 	$L__BB1_13;
	setp.eq.s32 	%p20, %r11, 1;
	@%p20 bra 	$L__BB1_11;
	mul.wide.u32 	%rd22, %r68, 8;
	add.s64 	%rd23, %rd2, %rd22;
	ld.global.f64 	%fd94, [%rd23];
	add.s64 	%rd24, %rd1, %rd22;
	ld.global.f64 	%fd95, [%rd24];
	sub.f64 	%fd96, %fd94, %fd1;
	sub.f64 	%fd97, %fd95, %fd2;
	mul.f64 	%fd98, %fd97, %fd97;
	fma.rn.f64 	%fd99, %fd96, %fd96, %fd98;
	setp.lt.f64 	%p21, %fd99, %fd114;
	selp.b32 	%r59, %r68, %r73, %p21;
	selp.f64 	%fd100, %fd99, %fd114, %p21;
	add.s32 	%r60, %r68, 1;
	ld.global.f64 	%fd101, [%rd23+8];
	ld.global.f64 	%fd102, [%rd24+8];
	sub.f64 	%fd103, %fd101, %fd1;
	sub.f64 	%fd104, %fd102, %fd2;
	mul.f64 	%fd105, %fd104, %fd104;
	fma.rn.f64 	%fd106, %fd103, %fd103, %fd105;
	setp.lt.f64 	%p22, %fd106, %fd100;
	selp.b32 	%r73, %r60, %r59, %p22;
	selp.f64 	%fd114, %fd106, %fd100, %p22;
	add.s32 	%r68, %r68, 2;
$L__BB1_11:
	and.b32  	%r61, %r24, 1;
	setp.eq.b32 	%p23, %r61, 1;
	not.pred 	%p24, %p23;
	@%p24 bra 	$L__BB1_13;
	mul.wide.u32 	%rd25, %r68, 8;
	add.s64 	%rd26, %rd2, %rd25;
	ld.global.f64 	%fd107, [%rd26];
	add.s64 	%rd27, %rd1, %rd25;
	ld.global.f64 	%fd108, [%rd27];
	sub.f64 	%fd109, %fd107, %fd1;
	sub.f64 	%fd110, %fd108, %fd2;
	mul.f64 	%fd111, %fd110, %fd110;
	fma.rn.f64 	%fd112, %fd109, %fd109, %fd111;
	setp.lt.f64 	%p25, %fd112, %fd114;
	selp.b32 	%r73, %r68, %r73, %p25;
$L__BB1_13:
	cvta.to.global.u64 	%rd28, %rd11;
	mul.wide.s32 	%rd29, %r1, 4;
	add.s64 	%rd30, %rd28, %rd29;
	st.global.u32 	[%rd30], %r73;
$L__BB1_14:
	ret;

}
	// .globl	_Z18checkClusterChangePdS_S_S_PbS0_i
.visible .entry _Z18checkClusterChangePdS_S_S_PbS0_i(
	.param .u64 .ptr .align 1 _Z18checkClusterChangePdS_S_S_PbS0_i_param_0,
	.param .u64 .ptr .align 1 _Z18checkClusterChangePdS_S_S_PbS0_i_param_1,
	.param .u64 .ptr .align 1 _Z18checkClusterChangePdS_S_S_PbS0_i_param_2,
	.param .u64 .ptr .align 1 _Z18checkClusterChangePdS_S_S_PbS0_i_param_3,
	.param .u64 .ptr .align 1 _Z18checkClusterChangePdS_S_S_PbS0_i_param_4,
	.param .u64 .ptr .align 1 _Z18checkClusterChangePdS_S_S_PbS0_i_param_5,
	.param .u32 _Z18checkClusterChangePdS_S_S_PbS0_i_param_6
)
{
	.reg .pred 	%p<14>;
	.reg .b16 	%rs<13>;
	.reg .b32 	%r<11>;
	.reg .b64 	%rd<22>;
	.reg .b64 	%fd<7>;

	ld.param.u64 	%rd8, [_Z18checkClusterChangePdS_S_S_PbS0_i_param_0];
	ld.param.u64 	%rd9, [_Z18checkClusterChangePdS_S_S_PbS0_i_param_1];
	ld.param.u64 	%rd10, [_Z18checkClusterChangePdS_S_S_PbS0_i_param_2];
	ld.param.u64 	%rd11, [_Z18checkClusterChangePdS_S_S_PbS0_i_param_3];
	ld.param.u64 	%rd12, [_Z18checkClusterChangePdS_S_S_PbS0_i_param_4];
	ld.param.u64 	%rd13, [_Z18checkClusterChangePdS_S_S_PbS0_i_param_5];
	ld.param.u32 	%r4, [_Z18checkClusterChangePdS_S_S_PbS0_i_param_6];
	cvta.to.global.u64 	%rd1, %rd12;
	cvta.to.global.u64 	%rd2, %rd13;
	mov.u32 	%r5, %tid.x;
	mov.u32 	%r6, %ctaid.x;
	mov.u32 	%r7, %ntid.x;
	mad.lo.s32 	%r1, %r6, %r7, %r5;
	setp.gt.s32 	%p3, %r1, %r4;
	@%p3 bra 	$L__BB2_12;
	setp.ne.s32 	%p4, %r1, 0;
	@%p4 bra 	$L__BB2_3;
	mov.b16 	%rs1, 0;
	st.global.u8 	[%rd2], %rs1;
$L__BB2_3:
	cvta.to.global.u64 	%rd14, %rd8;
	mul.wide.s32 	%rd15, %r1, 8;
	add.s64 	%rd3, %rd14, %rd15;
	ld.global.f64 	%fd1, [%rd3];
	cvta.to.global.u64 	%rd16, %rd10;
	add.s64 	%rd4, %rd16, %rd15;
	ld.global.f64 	%fd2, [%rd4];
	setp.neu.f64 	%p6, %fd1, %fd2;
	cvta.to.global.u64 	%rd17, %rd9;
	add.s64 	%rd5, %rd17, %rd15;
	cvta.to.global.u64 	%rd18, %rd11;
	add.s64 	%rd6, %rd18, %rd15;
	mov.pred 	%p13, -1;
	@%p6 bra 	$L__BB2_5;
	ld.global.f64 	%fd3, [%rd5];
	ld.global.f64 	%fd4, [%rd6];
	setp.neu.f64 	%p13, %fd3, %fd4;
$L__BB2_5:
	cvt.s64.s32 	%rd19, %r1;
	selp.u16 	%rs2, 1, 0, %p13;
	add.s64 	%rd7, %rd1, %rd19;
	st.global.u8 	[%rd7], %rs2;
	bar.sync 	0;
	setp.lt.s32 	%p7, %r4, 2;
	@%p7 bra 	$L__BB2_10;
	mov.b32 	%r10, 1;
$L__BB2_7:
	shl.b32 	%r3, %r10, 1;
	mul.lo.s32 	%r9, %r3, %r1;
	setp.ge.s32 	%p8, %r9, %r4;
	@%p8 bra 	$L__BB2_9;
	ld.global.u8 	%rs3, [%rd7];
	cvt.s64.s32 	%rd20, %r10;
	add.s64 	%rd21, %rd7, %rd20;
	ld.global.u8 	%rs4, [%rd21];
	or.b16  	%rs5, %rs4, %rs3;
	and.b16  	%rs6, %rs5, 255;
	setp.ne.s16 	%p9, %rs6, 0;
	selp.u16 	%rs7, 1, 0, %p9;
	st.global.u8 	[%rd7], %rs7;
$L__BB2_9:
	bar.sync 	0;
	setp.lt.s32 	%p10, %r3, %r4;
	mov.u32 	%r10, %r3;
	@%p10 bra 	$L__BB2_7;
$L__BB2_10:
	setp.ne.s32 	%p11, %r1, 0;
	ld.global.f64 	%fd5, [%rd3];
	st.global.f64 	[%rd4], %fd5;
	ld.global.f64 	%fd6, [%rd5];
	st.global.f64 	[%rd6], %fd6;
	@%p11 bra 	$L__BB2_12;
	ld.global.u8 	%rs8, [%rd2];
	ld.global.u8 	%rs9, [%rd1];
	or.b16  	%rs10, %rs9, %rs8;
	and.b16  	%rs11, %rs10, 255;
	setp.ne.s16 	%p12, %rs11, 0;
	selp.u16 	%rs12, 1, 0, %p12;
	st.global.u8 	[%rd2], %rs12;
$L__BB2_12:
	ret;

}
	// .globl	_Z12updateKernelPiS_S_iiPdS0_S_
.visible .entry _Z12updateKernelPiS_S_iiPdS0_S_(
	.param .u64 .ptr .align 1 _Z12updateKernelPiS_S_iiPdS0_S__param_0,
	.param .u64 .ptr .align 1 _Z12updateKernelPiS_S_iiPdS0_S__param_1,
	.param .u64 .ptr .align 1 _Z12updateKernelPiS_S_iiPdS0_S__param_2,
	.param .u32 _Z12updateKernelPiS_S_iiPdS0_S__param_3,
	.param .u32 _Z12updateKernelPiS_S_iiPdS0_S__param_4,
	.param .u64 .ptr .align 1 _Z12updateKernelPiS_S_iiPdS0_S__param_5,
	.param .u64 .ptr .align 1 _Z12updateKernelPiS_S_iiPdS0_S__param_6,
	.param .u64 .ptr .align 1 _Z12updateKernelPiS_S_iiPdS0_S__param_7
)
{
	.reg .pred 	%p<2>;
	.reg .b32 	%r<12>;
	.reg .b64 	%rd<23>;
	.reg .b64 	%fd<5>;

	ld.param.u64 	%rd1, [_Z12updateKernelPiS_S_iiPdS0_S__param_0];
	ld.param.u64 	%rd2, [_Z12updateKernelPiS_S_iiPdS0_S__param_1];
	ld.param.u64 	%rd3, [_Z12updateKernelPiS_S_iiPdS0_S__param_2];
	ld.param.u32 	%r2, [_Z12updateKernelPiS_S_iiPdS0_S__param_4];
	ld.param.u64 	%rd4, [_Z12updateKernelPiS_S_iiPdS0_S__param_5];
	ld.param.u64 	%rd5, [_Z12updateKernelPiS_S_iiPdS0_S__param_6];
	ld.param.u64 	%rd6, [_Z12updateKernelPiS_S_iiPdS0_S__param_7];
	mov.u32 	%r3, %ctaid.x;
	mov.u32 	%r4, %ntid.x;
	mov.u32 	%r5, %tid.x;
	mad.lo.s32 	%r1, %r3, %r4, %r5;
	setp.ge.s32 	%p1, %r1, %r2;
	@%p1 bra 	$L__BB3_2;
	cvta.to.global.u64 	%rd7, %rd3;
	cvta.to.global.u64 	%rd8, %rd1;
	cvta.to.global.u64 	%rd9, %rd4;
	cvta.to.global.u64 	%rd10, %rd2;
	cvta.to.global.u64 	%rd11, %rd5;
	cvta.to.global.u64 	%rd12, %rd6;
	mul.wide.s32 	%rd13, %r1, 4;
	add.s64 	%rd14, %rd7, %rd13;
	ld.global.u32 	%r6, [%rd14];
	mul.wide.s32 	%rd15, %r6, 8;
	add.s64 	%rd16, %rd9, %rd15;
	add.s64 	%rd17, %rd8, %rd13;
	ld.global.u32 	%r7, [%rd17];
	cvt.rn.f64.s32 	%fd1, %r7;
	atom.global.add.f64 	%fd2, [%rd16], %fd1;
	ld.global.u32 	%r8, [%rd14];
	mul.wide.s32 	%rd18, %r8, 8;
	add.s64 	%rd19, %rd11, %rd18;
	add.s64 	%rd20, %rd10, %rd13;
	ld.global.u32 	%r9, [%rd20];
	cvt.rn.f64.s32 	%fd3, %r9;
	atom.global.add.f64 	%fd4, [%rd19], %fd3;
	ld.global.u32 	%r10, [%rd14];
	mul.wide.s32 	%rd21, %r10, 4;
	add.s64 	%rd22, %rd12, %rd21;
	atom.global.add.u32 	%r11, [%rd22], 1;
$L__BB3_2:
	ret;

}
	// .globl	_Z16computeCentroidsiPdS_PiS_S_
.visible .entry _Z16computeCentroidsiPdS_PiS_S_(
	.param .u32 _Z16computeCentroidsiPdS_PiS_S__param_0,
	.param .u64 .ptr .align 1 _Z16computeCentroidsiPdS_PiS_S__param_1,
	.param .u64 .ptr .align 1 _Z16computeCentroidsiPdS_PiS_S__param_2,
	.param .u64 .ptr .align 1 _Z16computeCentroidsiPdS_PiS_S__param_3,
	.param .u64 .ptr .align 1 _Z16computeCentroidsiPdS_PiS_S__param_4,
	.param .u64 .ptr .align 1 _Z16computeCentroidsiPdS_PiS_S__param_5
)
{
	.reg .pred 	%p<3>;
	.reg .b32 	%r<8>;
	.reg .b64 	%rd<18>;
	.reg .b64 	%fd<7>;

	ld.param.u32 	%r3, [_Z16computeCentroidsiPdS_PiS_S__param_0];
	ld.param.u64 	%rd2, [_Z16computeCentroidsiPdS_PiS_S__param_1];
	ld.param.u64 	%rd3, [_Z16computeCentroidsiPdS_PiS_S__param_2];
	ld.param.u64 	%rd4, [_Z16computeCentroidsiPdS_PiS_S__param_3];
	ld.param.u64 	%rd5, [_Z16computeCentroidsiPdS_PiS_S__param_4];
	ld.param.u64 	%rd6, [_Z16computeCentroidsiPdS_PiS_S__param_5];
	mov.u32 	%r4, %ctaid.x;
	mov.u32 	%r5, %ntid.x;
	mov.u32 	%r6, %tid.x;
	mad.lo.s32 	%r1, %r4, %r5, %r6;
	setp.ge.s32 	%p1, %r1, %r3;
	@%p1 bra 	$L__BB4_3;
	cvta.to.global.u64 	%rd7, %rd4;
	mul.wide.s32 	%rd8, %r1, 4;
	add.s64 	%rd1, %rd7, %rd8;
	ld.global.u32 	%r2, [%rd1];
	setp.lt.s32 	%p2, %r2, 1;
	@%p2 bra 	$L__BB4_3;
	cvta.to.global.u64 	%rd9, %rd2;
	mul.wide.s32 	%rd10, %r1, 8;
	add.s64 	%rd11, %rd9, %rd10;
	ld.global.f64 	%fd1, [%rd11];
	cvt.rn.f64.u32 	%fd2, %r2;
	div.rn.f64 	%fd3, %fd1, %fd2;
	cvta.to.global.u64 	%rd12, %rd5;
	add.s64 	%rd13, %rd12, %rd10;
	st.global.f64 	[%rd13], %fd3;
	cvta.to.global.u64 	%rd14, %rd3;
	add.s64 	%rd15, %rd14, %rd10;
	ld.global.f64 	%fd4, [%rd15];
	ld.global.u32 	%r7, [%rd1];
	cvt.rn.f64.s32 	%fd5, %r7;
	div.rn.f64 	%fd6, %fd4, %fd5;
	cvta.to.global.u64 	%rd16, %rd6;
	add.s64 	%rd17, %rd16, %rd10;
	st.global.f64 	[%rd17], %fd6;
$L__BB4_3:
	ret;

}


// ===== COMPILED SASS (sm_100) =====

	.target	sm_100

	.elftype	@"ET_EXEC"


//--------------------- .note.nv.tkinfo           --------------------------
	.section	.note.nv.tkinfo,"",@"SHT_NOTE"
	.sectionflags	@"SHF_NOTE_NV_TKINFO"
	.tkinfo
        /*0018*/ 	.word	0x00000002
        /*0030*/ 	.string	""
        /*0030*/ 	.string	"ptxas"
        /*0030*/ 	.string	"Cuda compilation tools, release 13.0, V13.0.88"
        /*0030*/ 	.string	"Build cuda_13.0.r13.0/compiler.36424714_0"
        /*0030*/ 	.string	"-arch sm_100 -m 64 "



//--------------------- .note.nv.cuinfo           --------------------------
	.section	.note.nv.cuinfo,"",@"SHT_NOTE"
	.sectionflags	@"SHF_NOTE_NV_CUINFO"
        /*0018*/ 	.short	0x0002
        /*001a*/ 	.short	0x0064
        /*001c*/ 	.short	0x0082
	.zero		2


//--------------------- .nv.info                  --------------------------
	.section	.nv.info,"",@"SHT_CUDA_INFO"
	.align	4


	//----- nvinfo : EIATTR_REGCOUNT
	.align		4
        /*0000*/ 	.byte	0x04, 0x2f
        /*0002*/ 	.short	(.L_1 - .L_0)
	.align		4
.L_0:
        /*0004*/ 	.word	index@(_Z17assignKernel_flatPiS_S_PdS0_ii)
        /*0008*/ 	.word	0x00000017


	//----- nvinfo : EIATTR_FRAME_SIZE
	.align		4
.L_1:
        /*000c*/ 	.byte	0x04, 0x11
        /*000e*/ 	.short	(.L_3 - .L_2)
	.align		4
.L_2:
        /*0010*/ 	.word	index@(_Z17assignKernel_flatPiS_S_PdS0_ii)
        /*0014*/ 	.word	0x00000000


	//----- nvinfo : EIATTR_REGCOUNT
	.align		4
.L_3:
        /*0018*/ 	.byte	0x04, 0x2f
        /*001a*/ 	.short	(.L_5 - .L_4)
	.align		4
.L_4:
        /*001c*/ 	.word	index@(_Z12assignKernelPiS_S_PdS0_ii)
        /*0020*/ 	.word	0x00000020


	//----- nvinfo : EIATTR_FRAME_SIZE
	.align		4
.L_5:
        /*0024*/ 	.byte	0x04, 0x11
        /*0026*/ 	.short	(.L_7 - .L_6)
	.align		4
.L_6:
        /*0028*/ 	.word	index@(_Z12assignKernelPiS_S_PdS0_ii)
        /*002c*/ 	.word	0x00000000


	//----- nvinfo : EIATTR_REGCOUNT
	.align		4
.L_7:
        /*0030*/ 	.byte	0x04, 0x2f
        /*0032*/ 	.short	(.L_9 - .L_8)
	.align		4
.L_8:
        /*0034*/ 	.word	index@(_Z18checkClusterChangePdS_S_S_PbS0_i)
        /*0038*/ 	.word	0x00000014


	//----- nvinfo : EIATTR_FRAME_SIZE
	.align		4
.L_9:
        /*003c*/ 	.byte	0x04, 0x11
        /*003e*/ 	.short	(.L_11 - .L_10)
	.align		4
.L_10:
        /*0040*/ 	.word	index@(_Z18checkClusterChangePdS_S_S_PbS0_i)
        /*0044*/ 	.word	0x00000000


	//----- nvinfo : EIATTR_REGCOUNT
	.align		4
.L_11:
        /*0048*/ 	.byte	0x04, 0x2f
        /*004a*/ 	.short	(.L_13 - .L_12)
	.align		4
.L_12:
        /*004c*/ 	.word	index@(_Z12updateKernelPiS_S_iiPdS0_S_)
        /*0050*/ 	.word	0x00000016


	//----- nvinfo : EIATTR_FRAME_SIZE
	.align		4
.L_13:
        /*0054*/ 	.byte	0x04, 0x11
        /*0056*/ 	.short	(.L_15 - .L_14)
	.align		4
.L_14:
        /*0058*/ 	.word	index@(_Z12updateKernelPiS_S_iiPdS0_S_)
        /*005c*/ 	.word	0x00000000


	//----- nvinfo : EIATTR_REGCOUNT
	.align		4
.L_15:
        /*0060*/ 	.byte	0x04, 0x2f
        /*0062*/ 	.short	(.L_17 - .L_16)
	.align		4
.L_16:
        /*0064*/ 	.word	index@(_Z16computeCentroidsiPdS_PiS_S_)
        /*0068*/ 	.word	0x0000001b


	//----- nvinfo : EIATTR_FRAME_SIZE
	.align		4
.L_17:
        /*006c*/ 	.byte	0x04, 0x11
        /*006e*/ 	.short	(.L_19 - .L_18)
	.align		4
.L_18:
        /*0070*/ 	.word	index@($__internal_0_$__cuda_sm20_div_rn_f64_full)
        /*0074*/ 	.word	0x00000000


	//----- nvinfo : EIATTR_FRAME_SIZE
	.align		4
.L_19:
        /*0078*/ 	.byte	0x04, 0x11
        /*007a*/ 	.short	(.L_21 - .L_20)
	.align		4
.L_20:
        /*007c*/ 	.word	index@(_Z16computeCentroidsiPdS_PiS_S_)
        /*0080*/ 	.word	0x00000000


	//----- nvinfo : EIATTR_MIN_STACK_SIZE
	.align		4
.L_21:
        /*0084*/ 	.byte	0x04, 0x12
        /*0086*/ 	.short	(.L_23 - .L_22)
	.align		4
.L_22:
        /*0088*/ 	.word	index@(_Z16computeCentroidsiPdS_PiS_S_)
        /*008c*/ 	.word	0x00000000


	//----- nvinfo : EIATTR_MIN_STACK_SIZE
	.align		4
.L_23:
        /*0090*/ 	.byte	0x04, 0x12
        /*0092*/ 	.short	(.L_25 - .L_24)
	.align		4
.L_24:
        /*0094*/ 	.word	index@(_Z12updateKernelPiS_S_iiPdS0_S_)
        /*0098*/ 	.word	0x00000000


	//----- nvinfo : EIATTR_MIN_STACK_SIZE
	.align		4
.L_25:
        /*009c*/ 	.byte	0x04, 0x12
        /*009e*/ 	.short	(.L_27 - .L_26)
	.align		4
.L_26:
        /*00a0*/ 	.word	index@(_Z18checkClusterChangePdS_S_S_PbS0_i)
        /*00a4*/ 	.word	0x00000000


	//----- nvinfo : EIATTR_MIN_STACK_SIZE
	.align		4
.L_27:
        /*00a8*/ 	.byte	0x04, 0x12
        /*00aa*/ 	.short	(.L_29 - .L_28)
	.align		4
.L_28:
        /*00ac*/ 	.word	index@(_Z12assignKernelPiS_S_PdS0_ii)
        /*00b0*/ 	.word	0x00000000


	//----- nvinfo : EIATTR_MIN_STACK_SIZE
	.align		4
.L_29:
        /*00b4*/ 	.byte	0x04, 0x12
        /*00b6*/ 	.short	(.L_31 - .L_30)
	.align		4
.L_30:
        /*00b8*/ 	.word	index@(_Z17assignKernel_flatPiS_S_PdS0_ii)
        /*00bc*/ 	.word	0x00000000
.L_31:


//--------------------- .nv.compat                --------------------------
	.section	.nv.compat,"",@"SHT_CUDA_COMPAT_INFO"
	.align	4
        /*0000*/ 	.byte	0x02, 0x09, 0x00, 0x00, 0x02, 0x02, 0x01, 0x00, 0x02, 0x05, 0x05, 0x00, 0x03, 0x07, 0x01, 0x01
        /*0010*/ 	.byte	0x02, 0x03, 0x00, 0x00, 0x02, 0x06, 0x01, 0x00, 0x04, 0x0b, 0x08, 0x00, 0x01, 0x00, 0x00, 0x00
        /*0020*/ 	.byte	0x00, 0x00, 0x00, 0x00


//--------------------- .nv.info._Z16computeCentroidsiPdS_PiS_S_ --------------------------
	.section	.nv.info._Z16computeCentroidsiPdS_PiS_S_,"",@"SHT_CUDA_INFO"
	.sectionflags	@""
	.align	4


	//----- nvinfo : EIATTR_CUDA_API_VERSION
	.align		4
        /*0000*/ 	.byte	0x04, 0x37
        /*0002*/ 	.short	(.L_33 - .L_32)
.L_32:
        /*0004*/ 	.word	0x00000082


	//----- nvinfo : EIATTR_KPARAM_INFO
	.align		4
.L_33:
        /*0008*/ 	.byte	0x04, 0x17
        /*000a*/ 	.short	(.L_35 - .L_34)
.L_34:
        /*000c*/ 	.word	0x00000000
        /*0010*/ 	.short	0x0005
        /*0012*/ 	.short	0x0028
        /*0014*/ 	.byte	0x00, 0xf5, 0x21, 0x00


	//----- nvinfo : EIATTR_KPARAM_INFO
	.align		4
.L_35:
        /*0018*/ 	.byte	0x04, 0x17
        /*001a*/ 	.short	(.L_37 - .L_36)
.L_36:
        /*001c*/ 	.word	0x00000000
        /*0020*/ 	.short	0x0004
        /*0022*/ 	.short	0x0020
        /*0024*/ 	.byte	0x00, 0xf5, 0x21, 0x00


	//----- nvinfo : EIATTR_KPARAM_INFO
	.align		4
.L_37:
        /*0028*/ 	.byte	0x04, 0x17
        /*002a*/ 	.short	(.L_39 - .L_38)
.L_38:
        /*002c*/ 	.word	0x00000000
        /*0030*/ 	.short	0x0003
        /*0032*/ 	.short	0x0018
        /*0034*/ 	.byte	0x00, 0xf5, 0x21, 0x00


	//----- nvinfo : EIATTR_KPARAM_INFO
	.align		4
.L_39:
        /*0038*/ 	.byte	0x04, 0x17
        /*003a*/ 	.short	(.L_41 - .L_40)
.L_40:
        /*003c*/ 	.word	0x00000000
        /*0040*/ 	.short	0x0002
        /*0042*/ 	.short	0x0010
        /*0044*/ 	.byte	0x00, 0xf5, 0x21, 0x00


	//----- nvinfo : EIATTR_KPARAM_INFO
	.align		4
.L_41:
        /*0048*/ 	.byte	0x04, 0x17
        /*004a*/ 	.short	(.L_43 - .L_42)
.L_42:
        /*004c*/ 	.word	0x00000000
        /*0050*/ 	.short	0x0001
        /*0052*/ 	.short	0x0008
        /*0054*/ 	.byte	0x00, 0xf5, 0x21, 0x00


	//----- nvinfo : EIATTR_KPARAM_INFO
	.align		4
.L_43:
        /*0058*/ 	.byte	0x04, 0x17
        /*005a*/ 	.short	(.L_45 - .L_44)
.L_44:
        /*005c*/ 	.word	0x00000000
        /*0060*/ 	.short	0x0000
        /*0062*/ 	.short	0x0000
        /*0064*/ 	.byte	0x00, 0xf0, 0x11, 0x00


	//----- nvinfo : EIATTR_SPARSE_MMA_MASK
	.align		4
.L_45:
        /*0068*/ 	.byte	0x03, 0x50
        /*006a*/ 	.short	0x0000


	//----- nvinfo : EIATTR_MAXREG_COUNT
	.align		4
        /*006c*/ 	.byte	0x03, 0x1b
        /*006e*/ 	.short	0x00ff


	//----- nvinfo : EIATTR_MERCURY_ISA_VERSION
	.align		4
        /*0070*/ 	.byte	0x03, 0x5f
        /*0072*/ 	.short	0x0101


	//----- nvinfo : EIATTR_VRC_CTA_INIT_COUNT
	.align		4
        /*0074*/ 	.byte	0x02, 0x4a
	.zero		1
	.zero		1


	//----- nvinfo : EIATTR_EXIT_INSTR_OFFSETS
	.align		4
        /*0078*/ 	.byte	0x04, 0x1c
        /*007a*/ 	.short	(.L_47 - .L_46)


	//   ....[0]....
.L_46:
        /*007c*/ 	.word	0x00000070


	//   ....[1]....
        /*0080*/ 	.word	0x000000d0


	//   ....[2]....
        /*0084*/ 	.word	0x00000450


	//----- nvinfo : EIATTR_CRS_STACK_SIZE
	.align		4
.L_47:
        /*0088*/ 	.byte	0x04, 0x1e
        /*008a*/ 	.short	(.L_49 - .L_48)
.L_48:
        /*008c*/ 	.word	0x00000000


	//----- nvinfo : EIATTR_CBANK_PARAM_SIZE
	.align		4
.L_49:
        /*0090*/ 	.byte	0x03, 0x19
        /*0092*/ 	.short	0x0030


	//----- nvinfo : EIATTR_PARAM_CBANK
	.align		4
        /*0094*/ 	.byte	0x04, 0x0a
        /*0096*/ 	.short	(.L_51 - .L_50)
	.align		4
.L_50:
        /*0098*/ 	.word	index@(.nv.constant0._Z16computeCentroidsiPdS_PiS_S_)
        /*009c*/ 	.short	0x0380
        /*009e*/ 	.short	0x0030


	//----- nvinfo : EIATTR_SW_WAR
	.align		4
.L_51:
        /*00a0*/ 	.byte	0x04, 0x36
        /*00a2*/ 	.short	(.L_53 - .L_52)
.L_52:
        /*00a4*/ 	.word	0x00000008
.L_53:


//--------------------- .nv.info._Z12updateKernelPiS_S_iiPdS0_S_ --------------------------
	.section	.nv.info._Z12updateKernelPiS_S_iiPdS0_S_,"",@"SHT_CUDA_INFO"
	.sectionflags	@""
	.align	4


	//----- nvinfo : EIATTR_CUDA_API_VERSION
	.align		4
        /*0000*/ 	.byte	0x04, 0x37
        /*0002*/ 	.short	(.L_55 - .L_54)
.L_54:
        /*0004*/ 	.word	0x00000082


	//----- nvinfo : EIATTR_KPARAM_INFO
	.align		4
.L_55:
        /*0008*/ 	.byte	0x04, 0x17
        /*000a*/ 	.short	(.L_57 - .L_56)
.L_56:
        /*000c*/ 	.word	0x00000000
        /*0010*/ 	.short	0x0007
        /*0012*/ 	.short	0x0030
        /*0014*/ 	.byte	0x00, 0xf5, 0x21, 0x00


	//----- nvinfo : EIATTR_KPARAM_INFO
	.align		4
.L_57:
        /*0018*/ 	.byte	0x04, 0x17
        /*001a*/ 	.short	(.L_59 - .L_58)
.L_58:
        /*001c*/ 	.word	0x00000000
        /*0020*/ 	.short	0x0006
        /*0022*/ 	.short	0x0028
        /*0024*/ 	.byte	0x00, 0xf5, 0x21, 0x00


	//----- nvinfo : EIATTR_KPARAM_INFO
	.align		4
.L_59:
        /*0028*/ 	.byte	0x04, 0x17
        /*002a*/ 	.short	(.L_61 - .L_60)
.L_60:
        /*002c*/ 	.word	0x00000000
        /*0030*/ 	.short	0x0005
        /*0032*/ 	.short	0x0020
        /*0034*/ 	.byte	0x00, 0xf5, 0x21, 0x00


	//----- nvinfo : EIATTR_KPARAM_INFO
	.align		4
.L_61:
        /*0038*/ 	.byte	0x04, 0x17
        /*003a*/ 	.short	(.L_63 - .L_62)
.L_62:
        /*003c*/ 	.word	0x00000000
        /*0040*/ 	.short	0x0004
        /*0042*/ 	.short	0x001c
        /*0044*/ 	.byte	0x00, 0xf0, 0x11, 0x00


	//----- nvinfo : EIATTR_KPARAM_INFO
	.align		4
.L_63:
        /*0048*/ 	.byte	0x04, 0x17
        /*004a*/ 	.short	(.L_65 - .L_64)
.L_64:
        /*004c*/ 	.word	0x00000000
        /*0050*/ 	.short	0x0003
        /*0052*/ 	.short	0x0018
        /*0054*/ 	.byte	0x00, 0xf0, 0x11, 0x00


	//----- nvinfo : EIATTR_KPARAM_INFO
	.align		4
.L_65:
        /*0058*/ 	.byte	0x04, 0x17
        /*005a*/ 	.short	(.L_67 - .L_66)
.L_66:
        /*005c*/ 	.word	0x00000000
        /*0060*/ 	.short	0x0002
        /*0062*/ 	.short	0x0010
        /*0064*/ 	.byte	0x00, 0xf5, 0x21, 0x00


	//----- nvinfo : EIATTR_KPARAM_INFO
	.align		4
.L_67:
        /*0068*/ 	.byte	0x04, 0x17
        /*006a*/ 	.short	(.L_69 - .L_68)
.L_68:
        /*006c*/ 	.word	0x00000000
        /*0070*/ 	.short	0x0001
        /*0072*/ 	.short	0x0008
        /*0074*/ 	.byte	0x00, 0xf5, 0x21, 0x00


	//----- nvinfo : EIATTR_KPARAM_INFO
	.align		4
.L_69:
        /*0078*/ 	.byte	0x04, 0x17
        /*007a*/ 	.short	(.L_71 - .L_70)
.L_70:
        /*007c*/ 	.word	0x00000000
        /*0080*/ 	.short	0x0000
        /*0082*/ 	.short	0x0000
        /*0084*/ 	.byte	0x00, 0xf5, 0x21, 0x00


	//----- nvinfo : EIATTR_SPARSE_MMA_MASK
	.align		4
.L_71:
        /*0088*/ 	.byte	0x03, 0x50
        /*008a*/ 	.short	0x0000


	//----- nvinfo : EIATTR_MAXREG_COUNT
	.align		4
        /*008c*/ 	.byte	0x03, 0x1b
        /*008e*/ 	.short	0x00ff


	//----- nvinfo : EIATTR_MERCURY_ISA_VERSION
	.align		4
        /*0090*/ 	.byte	0x03, 0x5f
        /*0092*/ 	.short	0x0101


	//----- nvinfo : EIATTR_VRC_CTA_INIT_COUNT
	.align		4
        /*0094*/ 	.byte	0x02, 0x4a
	.zero		1
	.zero		1


	//----- nvinfo : EIATTR_EXIT_INSTR_OFFSETS
	.align		4
        /*0098*/ 	.byte	0x04, 0x1c
        /*009a*/ 	.short	(.L_73 - .L_72)


	//   ....[0]....
.L_72:
        /*009c*/ 	.word	0x00000070


	//   ....[1]....
        /*00a0*/ 	.word	0x00000200


	//----- nvinfo : EIATTR_CBANK_PARAM_SIZE
	.align		4
.L_73:
        /*00a4*/ 	.byte	0x03, 0x19
        /*00a6*/ 	.short	0x0038


	//----- nvinfo : EIATTR_PARAM_CBANK
	.align		4
        /*00a8*/ 	.byte	0x04, 0x0a
        /*00aa*/ 	.short	(.L_75 - .L_74)
	.align		4
.L_74:
        /*00ac*/ 	.word	index@(.nv.constant0._Z12updateKernelPiS_S_iiPdS0_S_)
        /*00b0*/ 	.short	0x0380
        /*00b2*/ 	.short	0x0038


	//----- nvinfo : EIATTR_SW_WAR
	.align		4
.L_75:
        /*00b4*/ 	.byte	0x04, 0x36
        /*00b6*/ 	.short	(.L_77 - .L_76)
.L_76:
        /*00b8*/ 	.word	0x00000008
.L_77:


//--------------------- .nv.info._Z18checkClusterChangePdS_S_S_PbS0_i --------------------------
	.section	.nv.info._Z18checkClusterChangePdS_S_S_PbS0_i,"",@"SHT_CUDA_INFO"
	.sectionflags	@""
	.align	4


	//----- nvinfo : EIATTR_CUDA_API_VERSION
	.align		4
        /*0000*/ 	.byte	0x04, 0x37
        /*0002*/ 	.short	(.L_79 - .L_78)
.L_78:
        /*0004*/ 	.word	0x00000082


	//----- nvinfo : EIATTR_KPARAM_INFO
	.align		4
.L_79:
        /*0008*/ 	.byte	0x04, 0x17
        /*000a*/ 	.short	(.L_81 - .L_80)
.L_80:
        /*000c*/ 	.word	0x00000000
        /*0010*/ 	.short	0x0006
        /*0012*/ 	.short	0x0030
        /*0014*/ 	.byte	0x00, 0xf0, 0x11, 0x00


	//----- nvinfo : EIATTR_KPARAM_INFO
	.align		4
.L_81:
        /*0018*/ 	.byte	0x04, 0x17
        /*001a*/ 	.short	(.L_83 - .L_82)
.L_82:
        /*001c*/ 	.word	0x00000000
        /*0020*/ 	.short	0x0005
        /*0022*/ 	.short	0x0028
        /*0024*/ 	.byte	0x00, 0xf5, 0x21, 0x00


	//----- nvinfo : EIATTR_KPARAM_INFO
	.align		4
.L_83:
        /*0028*/ 	.byte	0x04, 0x17
        /*002a*/ 	.short	(.L_85 - .L_84)
.L_84:
        /*002c*/ 	.word	0x00000000
        /*0030*/ 	.short	0x0004
        /*0032*/ 	.short	0x0020
        /*0034*/ 	.byte	0x00, 0xf5, 0x21, 0x00


	//----- nvinfo : EIATTR_KPARAM_INFO
	.align		4
.L_85:
        /*0038*/ 	.byte	0x04, 0x17
        /*003a*/ 	.short	(.L_87 - .L_86)
.L_86:
        /*003c*/ 	.word	0x00000000
        /*0040*/ 	.short	0x0003
        /*0042*/ 	.short	0x0018
        /*0044*/ 	.byte	0x00, 0xf5, 0x21, 0x00


	//----- nvinfo : EIATTR_KPARAM_INFO
	.align		4
.L_87:
        /*0048*/ 	.byte	0x04, 0x17
        /*004a*/ 	.short	(.L_89 - .L_88)
.L_88:
        /*004c*/ 	.word	0x00000000
        /*0050*/ 	.short	0x0002
        /*0052*/ 	.short	0x0010
        /*0054*/ 	.byte	0x00, 0xf5, 0x21, 0x00


	//----- nvinfo : EIATTR_KPARAM_INFO
	.align		4
.L_89:
        /*0058*/ 	.byte	0x04, 0x17
        /*005a*/ 	.short	(.L_91 - .L_90)
.L_90:
        /*005c*/ 	.word	0x00000000
        /*0060*/ 	.short	0x0001
        /*0062*/ 	.short	0x0008
        /*0064*/ 	.byte	0x00, 0xf5, 0x21, 0x00


	//----- nvinfo : EIATTR_KPARAM_INFO
	.align		4
.L_91:
        /*0068*/ 	.byte	0x04, 0x17
        /*006a*/ 	.short	(.L_93 - .L_92)
.L_92:
        /*006c*/ 	.word	0x00000000
        /*0070*/ 	.short	0x0000
        /*0072*/ 	.short	0x0000
        /*0074*/ 	.byte	0x00, 0xf5, 0x21, 0x00


	//----- nvinfo : EIATTR_SPARSE_MMA_MASK
	.align		4
.L_93:
        /*0078*/ 	.byte	0x03, 0x50
        /*007a*/ 	.short	0x0000


	//----- nvinfo : EIATTR_MAXREG_COUNT
	.align		4
        /*007c*/ 	.byte	0x03, 0x1b
        /*007e*/ 	.short	0x00ff


	//----- nvinfo : EIATTR_NUM_BARRIERS
	.align		4
        /*0080*/ 	.byte	0x02, 0x4c
        /*0082*/ 	.byte	0x01
	.zero		1


	//----- nvinfo : EIATTR_MERCURY_ISA_VERSION
	.align		4
        /*0084*/ 	.byte	0x03, 0x5f
        /*0086*/ 	.short	0x0101


	//----- nvinfo : EIATTR_VRC_CTA_INIT_COUNT
	.align		4
        /*0088*/ 	.byte	0x02, 0x4a
	.zero		1
	.zero		1


	//----- nvinfo : EIATTR_EXIT_INSTR_OFFSETS
	.align		4
        /*008c*/ 	.byte	0x04, 0x1c
        /*008e*/ 	.short	(.L_95 - .L_94)


	//   ....[0]....
.L_94:
        /*0090*/ 	.word	0x00000070


	//   ....[1]....
        /*0094*/ 	.word	0x000003b0


	//   ....[2]....
        /*0098*/ 	.word	0x00000430


	//----- nvinfo : EIATTR_CRS_STACK_SIZE
	.align		4
.L_95:
        /*009c*/ 	.byte	0x04, 0x1e
        /*009e*/ 	.short	(.L_97 - .L_96)
.L_96:
        /*00a0*/ 	.word	0x00000000


	//----- nvinfo : EIATTR_CBANK_PARAM_SIZE
	.align		4
.L_97:
        /*00a4*/ 	.byte	0x03, 0x19
        /*00a6*/ 	.short	0x0034


	//----- nvinfo : EIATTR_PARAM_CBANK
	.align		4
        /*00a8*/ 	.byte	0x04, 0x0a
        /*00aa*/ 	.short	(.L_99 - .L_98)
	.align		4
.L_98:
        /*00ac*/ 	.word	index@(.nv.constant0._Z18checkClusterChangePdS_S_S_PbS0_i)
        /*00b0*/ 	.short	0x0380
        /*00b2*/ 	.short	0x0034


	//----- nvinfo : EIATTR_SW_WAR
	.align		4
.L_99:
        /*00b4*/ 	.byte	0x04, 0x36
        /*00b6*/ 	.short	(.L_101 - .L_100)
.L_100:
        /*00b8*/ 	.word	0x00000008
.L_101:


//--------------------- .nv.info._Z12assignKernelPiS_S_PdS0_ii --------------------------
	.section	.nv.info._Z12assignKernelPiS_S_PdS0_ii,"",@"SHT_CUDA_INFO"
	.sectionflags	@""
	.align	4


	//----- nvinfo : EIATTR_CUDA_API_VERSION
	.align		4
        /*0000*/ 	.byte	0x04, 0x37
        /*0002*/ 	.short	(.L_103 - .L_102)
.L_102:
        /*0004*/ 	.word	0x00000082


	//----- nvinfo : EIATTR_KPARAM_INFO
	.align		4
.L_103:
        /*0008*/ 	.byte	0x04, 0x17
        /*000a*/ 	.short	(.L_105 - .L_104)
.L_104:
        /*000c*/ 	.word	0x00000000
        /*0010*/ 	.short	0x0006
        /*0012*/ 	.short	0x002c
        /*0014*/ 	.byte	0x00, 0xf0, 0x11, 0x00


	//----- nvinfo : EIATTR_KPARAM_INFO
	.align		4
.L_105:
        /*0018*/ 	.byte	0x04, 0x17
        /*001a*/ 	.short	(.L_107 - .L_106)
.L_106:
        /*001c*/ 	.word	0x00000000
        /*0020*/ 	.short	0x0005
        /*0022*/ 	.short	0x0028
        /*0024*/ 	.byte	0x00, 0xf0, 0x11, 0x00


	//----- nvinfo : EIATTR_KPARAM_INFO
	.align		4
.L_107:
        /*0028*/ 	.byte	0x04, 0x17
        /*002a*/ 	.short	(.L_109 - .L_108)
.L_108:
        /*002c*/ 	.word	0x00000000
        /*0030*/ 	.short	0x0004
        /*0032*/ 	.short	0x0020
        /*0034*/ 	.byte	0x00, 0xf5, 0x21, 0x00


	//----- nvinfo : EIATTR_KPARAM_INFO
	.align		4
.L_109:
        /*0038*/ 	.byte	0x04, 0x17
        /*003a*/ 	.short	(.L_111 - .L_110)
.L_110:
        /*003c*/ 	.word	0x00000000
        /*0040*/ 	.short	0x0003
        /*0042*/ 	.short	0x0018
        /*0044*/ 	.byte	0x00, 0xf5, 0x21, 0x00


	//----- nvinfo : EIATTR_KPARAM_INFO
	.align		4
.L_111:
        /*0048*/ 	.byte	0x04, 0x17
        /*004a*/ 	.short	(.L_113 - .L_112)
.L_112:
        /*004c*/ 	.word	0x00000000
        /*0050*/ 	.short	0x0002
        /*0052*/ 	.short	0x0010
        /*0054*/ 	.byte	0x00, 0xf5, 0x21, 0x00


	//----- nvinfo : EIATTR_KPARAM_INFO
	.align		4
.L_113:
        /*0058*/ 	.byte	0x04, 0x17
        /*005a*/ 	.short	(.L_115 - .L_114)
.L_114:
        /*005c*/ 	.word	0x00000000
        /*0060*/ 	.short	0x0001
        /*0062*/ 	.short	0x0008
        /*0064*/ 	.byte	0x00, 0xf5, 0x21, 0x00


	//----- nvinfo : EIATTR_KPARAM_INFO
	.align		4
.L_115:
        /*0068*/ 	.byte	0x04, 0x17
        /*006a*/ 	.short	(.L_117 - .L_116)
.L_116:
        /*006c*/ 	.word	0x00000000
        /*0070*/ 	.short	0x0000
        /*0072*/ 	.short	0x0000
        /*0074*/ 	.byte	0x00, 0xf5, 0x21, 0x00


	//----- nvinfo : EIATTR_SPARSE_MMA_MASK
	.align		4
.L_117:
        /*0078*/ 	.byte	0x03, 0x50
        /*007a*/ 	.short	0x0000


	//----- nvinfo : EIATTR_MAXREG_COUNT
	.align		4
        /*007c*/ 	.byte	0x03, 0x1b
        /*007e*/ 	.short	0x00ff


	//----- nvinfo : EIATTR_MERCURY_ISA_VERSION
	.align		4
        /*0080*/ 	.byte	0x03, 0x5f
        /*0082*/ 	.short	0x0101


	//----- nvinfo : EIATTR_VRC_CTA_INIT_COUNT
	.align		4
        /*0084*/ 	.byte	0x02, 0x4a
	.zero		1
	.zero		1


	//----- nvinfo : EIATTR_EXIT_INSTR_OFFSETS
	.align		4
        /*0088*/ 	.byte	0x04, 0x1c
        /*008a*/ 	.short	(.L_119 - .L_118)


	//   ....[0]....
.L_118:
        /*008c*/ 	.word	0x00000070


	//   ....[1]....
        /*0090*/ 	.word	0x00000e10


	//----- nvinfo : EIATTR_CBANK_PARAM_SIZE
	.align		4
.L_119:
        /*0094*/ 	.byte	0x03, 0x19
        /*0096*/ 	.short	0x0030


	//----- nvinfo : EIATTR_PARAM_CBANK
	.align		4
        /*0098*/ 	.byte	0x04, 0x0a
        /*009a*/ 	.short	(.L_121 - .L_120)
	.align		4
.L_120:
        /*009c*/ 	.word	index@(.nv.constant0._Z12assignKernelPiS_S_PdS0_ii)
        /*00a0*/ 	.short	0x0380
        /*00a2*/ 	.short	0x0030


	//----- nvinfo : EIATTR_SW_WAR
	.align		4
.L_121:
        /*00a4*/ 	.byte	0x04, 0x36
        /*00a6*/ 	.short	(.L_123 - .L_122)
.L_122:
        /*00a8*/ 	.word	0x00000008
.L_123:


//--------------------- .nv.info._Z17assignKernel_flatPiS_S_PdS0_ii --------------------------
	.section	.nv.info._Z17assignKernel_flatPiS_S_PdS0_ii,"",@"SHT_CUDA_INFO"
	.sectionflags	@""
	.align	4


	//----- nvinfo : EIATTR_CUDA_API_VERSION
	.align		4
        /*0000*/ 	.byte	0x04, 0x37
        /*0002*/ 	.short	(.L_125 - .L_124)
.L_124:
        /*0004*/ 	.word	0x00000082


	//----- nvinfo : EIATTR_KPARAM_INFO
	.align		4
.L_125:
        /*0008*/ 	.byte	0x04, 0x17
        /*000a*/ 	.short	(.L_127 - .L_126)
.L_126:
        /*000c*/ 	.word	0x00000000
        /*0010*/ 	.short	0x0006
        /*0012*/ 	.short	0x002c
        /*0014*/ 	.byte	0x00, 0xf0, 0x11, 0x00


	//----- nvinfo : EIATTR_KPARAM_INFO
	.align		4
.L_127:
        /*0018*/ 	.byte	0x04, 0x17
        /*001a*/ 	.short	(.L_129 - .L_128)
.L_128:
        /*001c*/ 	.word	0x00000000
        /*0020*/ 	.short	0x0005
        /*0022*/ 	.short	0x0028
        /*0024*/ 	.byte	0x00, 0xf0, 0x11, 0x00


	//----- nvinfo : EIATTR_KPARAM_INFO
	.align		4
.L_129:
        /*0028*/ 	.byte	0x04, 0x17
        /*002a*/ 	.short	(.L_131 - .L_130)
.L_130:
        /*002c*/ 	.word	0x00000000
        /*0030*/ 	.short	0x0004
        /*0032*/ 	.short	0x0020
        /*0034*/ 	.byte	0x00, 0xf5, 0x21, 0x00


	//----- nvinfo : EIATTR_KPARAM_INFO
	.align		4
.L_131:
        /*0038*/ 	.byte	0x04, 0x17
        /*003a*/ 	.short	(.L_133 - .L_132)
.L_132:
        /*003c*/ 	.word	0x00000000
        /*0040*/ 	.short	0x0003
        /*0042*/ 	.short	0x0018
        /*0044*/ 	.byte	0x00, 0xf5, 0x21, 0x00


	//----- nvinfo : EIATTR_KPARAM_INFO
	.align		4
.L_133:
        /*0048*/ 	.byte	0x04, 0x17
        /*004a*/ 	.short	(.L_135 - .L_134)
.L_134:
        /*004c*/ 	.word	0x00000000
        /*0050*/ 	.short	0x0002
        /*0052*/ 	.short	0x0010
        /*0054*/ 	.byte	0x00, 0xf5, 0x21, 0x00


	//----- nvinfo : EIATTR_KPARAM_INFO
	.align		4
.L_135:
        /*0058*/ 	.byte	0x04, 0x17
        /*005a*/ 	.short	(.L_137 - .L_136)
.L_136:
        /*005c*/ 	.word	0x00000000
        /*0060*/ 	.short	0x0001
        /*0062*/ 	.short	0x0008
        /*0064*/ 	.byte	0x00, 0xf5, 0x21, 0x00


	//----- nvinfo : EIATTR_KPARAM_INFO
	.align		4
.L_137:
        /*0068*/ 	.byte	0x04, 0x17
        /*006a*/ 	.short	(.L_139 - .L_138)
.L_138:
        /*006c*/ 	.word	0x00000000
        /*0070*/ 	.short	0x0000
        /*0072*/ 	.short	0x0000
        /*0074*/ 	.byte	0x00, 0xf5, 0x21, 0x00


	//----- nvinfo : EIATTR_SPARSE_MMA_MASK
	.align		4
.L_139:
        /*0078*/ 	.byte	0x03, 0x50
        /*007a*/ 	.short	0x0000


	//----- nvinfo : EIATTR_MAXREG_COUNT
	.align		4
        /*007c*/ 	.byte	0x03, 0x1b
        /*007e*/ 	.short	0x00ff


	//----- nvinfo : EIATTR_NUM_BARRIERS
	.align		4
        /*0080*/ 	.byte	0x02, 0x4c
        /*0082*/ 	.byte	0x01
	.zero		1


	//----- nvinfo : EIATTR_MERCURY_ISA_VERSION
	.align		4
        /*0084*/ 	.byte	0x03, 0x5f
        /*0086*/ 	.short	0x0101


	//----- nvinfo : EIATTR_VRC_CTA_INIT_COUNT
	.align		4
        /*0088*/ 	.byte	0x02, 0x4a
	.zero		1
	.zero		1


	//----- nvinfo : EIATTR_EXIT_INSTR_OFFSETS
	.align		4
        /*008c*/ 	.byte	0x04, 0x1c
        /*008e*/ 	.short	(.L_141 - .L_140)


	//   ....[0]....
.L_140:
        /*0090*/ 	.word	0x00000200


	//   ....[1]....
        /*0094*/ 	.word	0x000006c0


	//   ....[2]....
        /*0098*/ 	.word	0x00000710


	//----- nvinfo : EIATTR_CRS_STACK_SIZE
	.align		4
.L_141:
        /*009c*/ 	.byte	0x04, 0x1e
        /*009e*/ 	.short	(.L_143 - .L_142)
.L_142:
        /*00a0*/ 	.word	0x00000000


	//----- nvinfo : EIATTR_CBANK_PARAM_SIZE
	.align		4
.L_143:
        /*00a4*/ 	.byte	0x03, 0x19
        /*00a6*/ 	.short	0x0030


	//----- nvinfo : EIATTR_PARAM_CBANK
	.align		4
        /*00a8*/ 	.byte	0x04, 0x0a
        /*00aa*/ 	.short	(.L_145 - .L_144)
	.align		4
.L_144:
        /*00ac*/ 	.word	index@(.nv.constant0._Z17assignKernel_flatPiS_S_PdS0_ii)
        /*00b0*/ 	.short	0x0380
        /*00b2*/ 	.short	0x0030


	//----- nvinfo : EIATTR_SW_WAR
	.align		4
.L_145:
        /*00b4*/ 	.byte	0x04, 0x36
        /*00b6*/ 	.short	(.L_147 - .L_146)
.L_146:
        /*00b8*/ 	.word	0x00000008
.L_147:


//--------------------- .nv.callgraph             --------------------------
	.section	.nv.callgraph,"",@"SHT_CUDA_CALLGRAPH"
	.align	4
	.sectionentsize	8
	.align		4
        /*0000*/ 	.word	0x00000000
	.align		4
        /*0004*/ 	.word	0xffffffff
	.align		4
        /*0008*/ 	.word	0x00000000
	.align		4
        /*000c*/ 	.word	0xfffffffe
	.align		4
        /*0010*/ 	.word	0x00000000
	.align		4
        /*0014*/ 	.word	0xfffffffd
	.align		4
        /*0018*/ 	.word	0x00000000
	.align		4
        /*001c*/ 	.word	0xfffffffc


//--------------------- .text._Z16computeCentroidsiPdS_PiS_S_ --------------------------
	.section	.text._Z16computeCentroidsiPdS_PiS_S_,"ax",@progbits
	.align	128
        .global         _Z16computeCentroidsiPdS_PiS_S_
        .type           _Z16computeCentroidsiPdS_PiS_S_,@function
        .size           _Z16computeCentroidsiPdS_PiS_S_,(.L_x_24 - _Z16computeCentroidsiPdS_PiS_S_)
        .other          _Z16computeCentroidsiPdS_PiS_S_,@"STO_CUDA_ENTRY STV_DEFAULT"
_Z16computeCentroidsiPdS_PiS_S_:
.text._Z16computeCentroidsiPdS_PiS_S_:
[----:B------:R-:W-:Y:S01]  /*0000*/  LDC R1, c[0x0][0x37c] ;  /* 0x0000df00ff017b82 */ /* 0x000fe20000000800 */
[----:B------:R-:W0:Y:S07]  /*0010*/  S2R R3, SR_TID.X ;  /* 0x0000000000037919 */ /* 0x000e2e0000002100 */
[----:B------:R-:W0:Y:S01]  /*0020*/  S2UR UR4, SR_CTAID.X ;  /* 0x00000000000479c3 */ /* 0x000e220000002500 */
[----:B------:R-:W1:Y:S07]  /*0030*/  LDCU UR5, c[0x0][0x380] ;  /* 0x00007000ff0577ac */ /* 0x000e6e0008000800 */
[----:B------:R-:W0:Y:S02]  /*0040*/  LDC R0, c[0x0][0x360] ;  /* 0x0000d800ff007b82 */ /* 0x000e240000000800 */
[----:B0-----:R-:W-:-:S05]  /*0050*/  IMAD R0, R0, UR4, R3 ;  /* 0x0000000400007c24 */ /* 0x001fca000f8e0203 */
[----:B-1----:R-:W-:-:S13]  /*0060*/  ISETP.GE.AND P0, PT, R0, UR5, PT ;  /* 0x0000000500007c0c */ /* 0x002fda000bf06270 */
[----:B------:R-:W-:Y:S05]  /*0070*/  @P0 EXIT ;  /* 0x000000000000094d */ /* 0x000fea0003800000 */
[----:B------:R-:W0:Y:S01]  /*0080*/  LDC.64 R4, c[0x0][0x398] ;  /* 0x0000e600ff047b82 */ /* 0x000e220000000a00 */
[----:B------:R-:W1:Y:S01]  /*0090*/  LDCU.64 UR4, c[0x0][0x358] ;  /* 0x00006b00ff0477ac */ /* 0x000e620008000a00 */
[----:B0-----:R-:W-:-:S05]  /*00a0*/  IMAD.WIDE R4, R0, 0x4, R4 ;  /* 0x0000000400047825 */ /* 0x001fca00078e0204 */
[----:B-1----:R-:W2:Y:S02]  /*00b0*/  LDG.E R8, desc[UR4][R4.64] ;  /* 0x0000000404087981 */ /* 0x002ea4000c1e1900 */
[----:B--2---:R-:W-:-:S13]  /*00c0*/  ISETP.GE.AND P0, PT, R8, 0x1, PT ;  /* 0x000000010800780c */ /* 0x004fda0003f06270 */
[----:B------:R-:W-:Y:S05]  /*00d0*/  @!P0 EXIT ;  /* 0x000000000000894d */ /* 0x000fea0003800000 */
[----:B------:R-:W0:Y:S02]  /*00e0*/  LDC.64 R6, c[0x0][0x388] ;  /* 0x0000e200ff067b82 */ /* 0x000e240000000a00 */
[----:B0-----:R-:W-:-:S06]  /*00f0*/  IMAD.WIDE R6, R0, 0x8, R6 ;  /* 0x0000000800067825 */ /* 0x001fcc00078e0206 */
[----:B------:R-:W2:Y:S01]  /*0100*/  LDG.E.64 R6, desc[UR4][R6.64] ;  /* 0x0000000406067981 */ /* 0x000ea2000c1e1b00 */
[----:B------:R-:W0:Y:S01]  /*0110*/  I2F.F64.U32 R8, R8 ;  /* 0x0000000800087312 */ /* 0x000e220000201800 */
[----:B------:R-:W-:Y:S01]  /*0120*/  IMAD.MOV.U32 R2, RZ, RZ, 0x1 ;  /* 0x00000001ff027424 */ /* 0x000fe200078e00ff */
[----:B------:R-:W-:Y:S06]  /*0130*/  BSSY.RECONVERGENT B0, `(.L_x_0) ;  /* 0x0000012000007945 */ /* 0x000fec0003800200 */
[----:B0-----:R-:W0:Y:S02]  /*0140*/  MUFU.RCP64H R3, R9 ;  /* 0x0000000900037308 */ /* 0x001e240000001800 */
[----:B0-----:R-:W-:-:S08]  /*0150*/  DFMA R10, -R8, R2, 1 ;  /* 0x3ff00000080a742b */ /* 0x001fd00000000102 */
[----:B------:R-:W-:-:S08]  /*0160*/  DFMA R10, R10, R10, R10 ;  /* 0x0000000a0a0a722b */ /* 0x000fd0000000000a */
[----:B------:R-:W-:-:S08]  /*0170*/  DFMA R10, R2, R10, R2 ;  /* 0x0000000a020a722b */ /* 0x000fd00000000002 */
[----:B------:R-:W-:-:S08]  /*0180*/  DFMA R2, -R8, R10, 1 ;  /* 0x3ff000000802742b */ /* 0x000fd0000000010a */
[----:B------:R-:W-:-:S08]  /*0190*/  DFMA R2, R10, R2, R10 ;  /* 0x000000020a02722b */ /* 0x000fd0000000000a */
[----:B--2---:R-:W-:Y:S01]  /*01a0*/  DMUL R10, R6, R2 ;  /* 0x00000002060a7228 */ /* 0x004fe20000000000 */
[----:B------:R-:W-:-:S07]  /*01b0*/  FSETP.GEU.AND P1, PT, |R7|, 6.5827683646048100446e-37, PT ;  /* 0x036000000700780b */ /* 0x000fce0003f2e200 */
[----:B------:R-:W-:-:S08]  /*01c0*/  DFMA R12, -R8, R10, R6 ;  /* 0x0000000a080c722b */ /* 0x000fd00000000106 */
[----:B------:R-:W-:-:S10]  /*01d0*/  DFMA R2, R2, R12, R10 ;  /* 0x0000000c0202722b */ /* 0x000fd4000000000a */
[----:B------:R-:W-:-:S05]  /*01e0*/  FFMA R10, RZ, R9, R3 ;  /* 0x00000009ff0a7223 */ /* 0x000fca0000000003 */
[----:B------:R-:W-:-:S13]  /*01f0*/  FSETP.GT.AND P0, PT, |R10|, 1.469367938527859385e-39, PT ;  /* 0x001000000a00780b */ /* 0x000fda0003f04200 */
[----:B------:R-:W-:Y:S05]  /*0200*/  @P0 BRA P1, `(.L_x_1) ;  /* 0x0000000000100947 */ /* 0x000fea0000800000 */
[----:B------:R-:W-:Y:S01]  /*0210*/  IMAD.MOV.U32 R10, RZ, RZ, R6 ;  /* 0x000000ffff0a7224 */ /* 0x000fe200078e0006 */
[----:B------:R-:W-:Y:S01]  /*0220*/  MOV R12, 0x250 ;  /* 0x00000250000c7802 */ /* 0x000fe20000000f00 */
[----:B------:R-:W-:-:S07]  /*0230*/  IMAD.MOV.U32 R11, RZ, RZ, R7 ;  /* 0x000000ffff0b7224 */ /* 0x000fce00078e0007 */
[----:B------:R-:W-:Y:S05]  /*0240*/  CALL.REL.NOINC `($__internal_0_$__cuda_sm20_div_rn_f64_full) ;  /* 0x0000000000847944 */ /* 0x000fea0003c00000 */
.L_x_1:
[----:B------:R-:W-:Y:S05]  /*0250*/  BSYNC.RECONVERGENT B0 ;  /* 0x0000000000007941 */ /* 0x000fea0003800200 */
.L_x_0:
[----:B------:R-:W0:Y:S08]  /*0260*/  LDC.64 R10, c[0x0][0x3a0] ;  /* 0x0000e800ff0a7b82 */ /* 0x000e300000000a00 */
[----:B------:R-:W1:Y:S01]  /*0270*/  LDC.64 R6, c[0x0][0x390] ;  /* 0x0000e400ff067b82 */ /* 0x000e620000000a00 */
[----:B0-----:R-:W-:-:S05]  /*0280*/  IMAD.WIDE R10, R0, 0x8, R10 ;  /* 0x00000008000a7825 */ /* 0x001fca00078e020a */
[----:B------:R0:W-:Y:S04]  /*0290*/  STG.E.64 desc[UR4][R10.64], R2 ;  /* 0x000000020a007986 */ /* 0x0001e8000c101b04 */
[----:B------:R-:W2:Y:S01]  /*02a0*/  LDG.E R8, desc[UR4][R4.64] ;  /* 0x0000000404087981 */ /* 0x000ea2000c1e1900 */
[----:B-1----:R-:W-:-:S06]  /*02b0*/  IMAD.WIDE R6, R0, 0x8, R6 ;  /* 0x0000000800067825 */ /* 0x002fcc00078e0206 */
[----:B------:R-:W3:Y:S01]  /*02c0*/  LDG.E.64 R6, desc[UR4][R6.64] ;  /* 0x0000000406067981 */ /* 0x000ee2000c1e1b00 */
[----:B------:R-:W-:Y:S01]  /*02d0*/  IMAD.MOV.U32 R12, RZ, RZ, 0x1 ;  /* 0x00000001ff0c7424 */ /* 0x000fe200078e00ff */
[----:B------:R-:W-:Y:S01]  /*02e0*/  BSSY.RECONVERGENT B0, `(.L_x_2) ;  /* 0x0000013000007945 */ /* 0x000fe20003800200 */
[----:B--2---:R-:W1:Y:S01]  /*02f0*/  I2F.F64 R8, R8 ;  /* 0x0000000800087312 */ /* 0x004e620000201c00 */
[----:B---3--:R-:W-:-:S07]  /*0300*/  FSETP.GEU.AND P1, PT, |R7|, 6.5827683646048100446e-37, PT ;  /* 0x036000000700780b */ /* 0x008fce0003f2e200 */
[----:B-1----:R-:W1:Y:S02]  /*0310*/  MUFU.RCP64H R13, R9 ;  /* 0x00000009000d7308 */ /* 0x002e640000001800 */
[----:B-1----:R-:W-:-:S08]  /*0320*/  DFMA R14, -R8, R12, 1 ;  /* 0x3ff00000080e742b */ /* 0x002fd0000000010c */
[----:B------:R-:W-:-:S08]  /*0330*/  DFMA R14, R14, R14, R14 ;  /* 0x0000000e0e0e722b */ /* 0x000fd0000000000e */
[----:B------:R-:W-:-:S08]  /*0340*/  DFMA R14, R12, R14, R12 ;  /* 0x0000000e0c0e722b */ /* 0x000fd0000000000c */
[----:B0-----:R-:W-:-:S08]  /*0350*/  DFMA R2, -R8, R14, 1 ;  /* 0x3ff000000802742b */ /* 0x001fd0000000010e */
[----:B------:R-:W-:-:S08]  /*0360*/  DFMA R2, R14, R2, R14 ;  /* 0x000000020e02722b */ /* 0x000fd0000000000e */
[----:B------:R-:W-:-:S08]  /*0370*/  DMUL R4, R6, R2 ;  /* 0x0000000206047228 */ /* 0x000fd00000000000 */
        /* <DEDUP_REMOVED lines=9> */
.L_x_3:
[----:B------:R-:W-:Y:S05]  /*0410*/  BSYNC.RECONVERGENT B0 ;  /* 0x0000000000007941 */ /* 0x000fea0003800200 */
.L_x_2:
[----:B------:R-:W0:Y:S02]  /*0420*/  LDC.64 R4, c[0x0][0x3a8] ;  /* 0x0000ea00ff047b82 */ /* 0x000e240000000a00 */
[----:B0-----:R-:W-:-:S05]  /*0430*/  IMAD.WIDE R4, R0, 0x8, R4 ;  /* 0x0000000800047825 */ /* 0x001fca00078e0204 */
[----:B------:R-:W-:Y:S01]  /*0440*/  STG.E.64 desc[UR4][R4.64], R2 ;  /* 0x0000000204007986 */ /* 0x000fe2000c101b04 */
[----:B------:R-:W-:Y:S05]  /*0450*/  EXIT ;  /* 0x000000000000794d */ /* 0x000fea0003800000 */
        .weak           $__internal_0_$__cuda_sm20_div_rn_f64_full
        .type           $__internal_0_$__cuda_sm20_div_rn_f64_full,@function
        .size           $__internal_0_$__cuda_sm20_div_rn_f64_full,(.L_x_24 - $__internal_0_$__cuda_sm20_div_rn_f64_full)
$__internal_0_$__cuda_sm20_div_rn_f64_full:
[C---:B------:R-:W-:Y:S01]  /*0460*/  FSETP.GEU.AND P0, PT, |R9|.reuse, 1.469367938527859385e-39, PT ;  /* 0x001000000900780b */ /* 0x040fe20003f0e200 */
[----:B------:R-:W-:Y:S01]  /*0470*/  IMAD.MOV.U32 R18, RZ, RZ, 0x1 ;  /* 0x00000001ff127424 */ /* 0x000fe200078e00ff */
[----:B------:R-:W-:Y:S01]  /*0480*/  LOP3.LUT R6, R9, 0x800fffff, RZ, 0xc0, !PT ;  /* 0x800fffff09067812 */ /* 0x000fe200078ec0ff */
[----:B------:R-:W-:Y:S01]  /*0490*/  BSSY.RECONVERGENT B1, `(.L_x_4) ;  /* 0x0000055000017945 */ /* 0x000fe20003800200 */
[C---:B------:R-:W-:Y:S02]  /*04a0*/  FSETP.GEU.AND P2, PT, |R11|.reuse, 1.469367938527859385e-39, PT ;  /* 0x001000000b00780b */ /* 0x040fe40003f4e200 */
[----:B------:R-:W-:Y:S01]  /*04b0*/  LOP3.LUT R7, R6, 0x3ff00000, RZ, 0xfc, !PT ;  /* 0x3ff0000006077812 */ /* 0x000fe200078efcff */
[----:B------:R-:W-:Y:S01]  /*04c0*/  IMAD.MOV.U32 R6, RZ, RZ, R8 ;  /* 0x000000ffff067224 */ /* 0x000fe200078e0008 */
[----:B------:R-:W-:Y:S02]  /*04d0*/  LOP3.LUT R13, R11, 0x7ff00000, RZ, 0xc0, !PT ;  /* 0x7ff000000b0d7812 */ /* 0x000fe400078ec0ff */
[----:B------:R-:W-:-:S03]  /*04e0*/  LOP3.LUT R16, R9, 0x7ff00000, RZ, 0xc0, !PT ;  /* 0x7ff0000009107812 */ /* 0x000fc600078ec0ff */
[----:B------:R-:W-:Y:S01]  /*04f0*/  @!P0 DMUL R6, R8, 8.98846567431157953865e+307 ;  /* 0x7fe0000008068828 */ /* 0x000fe20000000000 */
[----:B------:R-:W-:-:S03]  /*0500*/  ISETP.GE.U32.AND P1, PT, R13, R16, PT ;  /* 0x000000100d00720c */ /* 0x000fc60003f26070 */
[----:B------:R-:W-:Y:S01]  /*0510*/  @!P2 LOP3.LUT R14, R9, 0x7ff00000, RZ, 0xc0, !PT ;  /* 0x7ff00000090ea812 */ /* 0x000fe200078ec0ff */
[----:B------:R-:W-:Y:S01]  /*0520*/  @!P2 IMAD.MOV.U32 R20, RZ, RZ, RZ ;  /* 0x000000ffff14a224 */ /* 0x000fe200078e00ff */
[----:B------:R-:W0:Y:S02]  /*0530*/  MUFU.RCP64H R19, R7 ;  /* 0x0000000700137308 */ /* 0x000e240000001800 */
[----:B------:R-:W-:Y:S01]  /*0540*/  @!P2 ISETP.GE.U32.AND P3, PT, R13, R14, PT ;  /* 0x0000000e0d00a20c */ /* 0x000fe20003f66070 */
[----:B------:R-:W-:-:S05]  /*0550*/  IMAD.MOV.U32 R14, RZ, RZ, 0x1ca00000 ;  /* 0x1ca00000ff0e7424 */ /* 0x000fca00078e00ff */
[----:B------:R-:W-:-:S04]  /*0560*/  @!P2 SEL R15, R14, 0x63400000, !P3 ;  /* 0x634000000e0fa807 */ /* 0x000fc80005800000 */
[----:B------:R-:W-:-:S04]  /*0570*/  @!P2 LOP3.LUT R15, R15, 0x80000000, R11, 0xf8, !PT ;  /* 0x800000000f0fa812 */ /* 0x000fc800078ef80b */
[----:B------:R-:W-:Y:S01]  /*0580*/  @!P2 LOP3.LUT R21, R15, 0x100000, RZ, 0xfc, !PT ;  /* 0x001000000f15a812 */ /* 0x000fe200078efcff */
[----:B0-----:R-:W-:-:S08]  /*0590*/  DFMA R2, R18, -R6, 1 ;  /* 0x3ff000001202742b */ /* 0x001fd00000000806 */
[----:B------:R-:W-:-:S08]  /*05a0*/  DFMA R2, R2, R2, R2 ;  /* 0x000000020202722b */ /* 0x000fd00000000002 */
[----:B------:R-:W-:Y:S01]  /*05b0*/  DFMA R18, R18, R2, R18 ;  /* 0x000000021212722b */ /* 0x000fe20000000012 */
[----:B------:R-:W-:Y:S01]  /*05c0*/  SEL R3, R14, 0x63400000, !P1 ;  /* 0x634000000e037807 */ /* 0x000fe20004800000 */
[----:B------:R-:W-:-:S03]  /*05d0*/  IMAD.MOV.U32 R2, RZ, RZ, R10 ;  /* 0x000000ffff027224 */ /* 0x000fc600078e000a */
[----:B------:R-:W-:-:S03]  /*05e0*/  LOP3.LUT R3, R3, 0x800fffff, R11, 0xf8, !PT ;  /* 0x800fffff03037812 */ /* 0x000fc600078ef80b */
[----:B------:R-:W-:-:S03]  /*05f0*/  DFMA R22, R18, -R6, 1 ;  /* 0x3ff000001216742b */ /* 0x000fc60000000806 */
[----:B------:R-:W-:-:S05]  /*0600*/  @!P2 DFMA R2, R2, 2, -R20 ;  /* 0x400000000202a82b */ /* 0x000fca0000000814 */
[----:B------:R-:W-:Y:S01]  /*0610*/  DFMA R18, R18, R22, R18 ;  /* 0x000000161212722b */ /* 0x000fe20000000012 */
[----:B------:R-:W-:Y:S02]  /*0620*/  IMAD.MOV.U32 R23, RZ, RZ, R13 ;  /* 0x000000ffff177224 */ /* 0x000fe400078e000d */
[----:B------:R-:W-:Y:S01]  /*0630*/  IMAD.MOV.U32 R22, RZ, RZ, R16 ;  /* 0x000000ffff167224 */ /* 0x000fe200078e0010 */
[----:B------:R-:W-:Y:S02]  /*0640*/  @!P0 LOP3.LUT R22, R7, 0x7ff00000, RZ, 0xc0, !PT ;  /* 0x7ff0000007168812 */ /* 0x000fe400078ec0ff */
[----:B------:R-:W-:Y:S02]  /*0650*/  @!P2 LOP3.LUT R23, R3, 0x7ff00000, RZ, 0xc0, !PT ;  /* 0x7ff000000317a812 */ /* 0x000fe400078ec0ff */
[----:B------:R-:W-:Y:S01]  /*0660*/  DMUL R20, R18, R2 ;  /* 0x0000000212147228 */ /* 0x000fe20000000000 */
[----:B------:R-:W-:Y:S02]  /*0670*/  VIADD R24, R22, 0xffffffff ;  /* 0xffffffff16187836 */ /* 0x000fe40000000000 */
[----:B------:R-:W-:-:S05]  /*0680*/  VIADD R15, R23, 0xffffffff ;  /* 0xffffffff170f7836 */ /* 0x000fca0000000000 */
[----:B------:R-:W-:Y:S01]  /*0690*/  DFMA R16, R20, -R6, R2 ;  /* 0x800000061410722b */ /* 0x000fe20000000002 */
[----:B------:R-:W-:-:S04]  /*06a0*/  ISETP.GT.U32.AND P0, PT, R15, 0x7feffffe, PT ;  /* 0x7feffffe0f00780c */ /* 0x000fc80003f04070 */
[----:B------:R-:W-:-:S03]  /*06b0*/  ISETP.GT.U32.OR P0, PT, R24, 0x7feffffe, P0 ;  /* 0x7feffffe1800780c */ /* 0x000fc60000704470 */
[----:B------:R-:W-:-:S10]  /*06c0*/  DFMA R16, R18, R16, R20 ;  /* 0x000000101210722b */ /* 0x000fd40000000014 */
[----:B------:R-:W-:Y:S05]  /*06d0*/  @P0 BRA `(.L_x_5) ;  /* 0x00000000006c0947 */ /* 0x000fea0003800000 */
[----:B------:R-:W-:-:S04]  /*06e0*/  LOP3.LUT R18, R9, 0x7ff00000, RZ, 0xc0, !PT ;  /* 0x7ff0000009127812 */ /* 0x000fc800078ec0ff */
[CC--:B------:R-:W-:Y:S02]  /*06f0*/  VIADDMNMX R10, R13.reuse, -R18.reuse, 0xb9600000, !PT ;  /* 0xb96000000d0a7446 */ /* 0x0c0fe40007800912 */
[----:B------:R-:W-:Y:S02]  /*0700*/  ISETP.GE.U32.AND P0, PT, R13, R18, PT ;  /* 0x000000120d00720c */ /* 0x000fe40003f06070 */
[----:B------:R-:W-:Y:S02]  /*0710*/  VIMNMX R10, PT, PT, R10, 0x46a00000, PT ;  /* 0x46a000000a0a7848 */ /* 0x000fe40003fe0100 */
[----:B------:R-:W-:-:S05]  /*0720*/  SEL R13, R14, 0x63400000, !P0 ;  /* 0x634000000e0d7807 */ /* 0x000fca0004000000 */
[----:B------:R-:W-:Y:S02]  /*0730*/  IMAD.IADD R13, R10, 0x1, -R13 ;  /* 0x000000010a0d7824 */ /* 0x000fe400078e0a0d */
[----:B------:R-:W-:Y:S02]  /*0740*/  IMAD.MOV.U32 R10, RZ, RZ, RZ ;  /* 0x000000ffff0a7224 */ /* 0x000fe400078e00ff */
[----:B------:R-:W-:-:S06]  /*0750*/  VIADD R11, R13, 0x7fe00000 ;  /* 0x7fe000000d0b7836 */ /* 0x000fcc0000000000 */
[----:B------:R-:W-:-:S10]  /*0760*/  DMUL R14, R16, R10 ;  /* 0x0000000a100e7228 */ /* 0x000fd40000000000 */
[----:B------:R-:W-:-:S13]  /*0770*/  FSETP.GTU.AND P0, PT, |R15|, 1.469367938527859385e-39, PT ;  /* 0x001000000f00780b */ /* 0x000fda0003f0c200 */
[----:B------:R-:W-:Y:S05]  /*0780*/  @P0 BRA `(.L_x_6) ;  /* 0x0000000000940947 */ /* 0x000fea0003800000 */
[----:B------:R-:W-:Y:S01]  /*0790*/  DFMA R2, R16, -R6, R2 ;  /* 0x800000061002722b */ /* 0x000fe20000000002 */
[----:B------:R-:W-:-:S09]  /*07a0*/  IMAD.MOV.U32 R10, RZ, RZ, RZ ;  /* 0x000000ffff0a7224 */ /* 0x000fd200078e00ff */
[C---:B------:R-:W-:Y:S02]  /*07b0*/  FSETP.NEU.AND P0, PT, R3.reuse, RZ, PT ;  /* 0x000000ff0300720b */ /* 0x040fe40003f0d000 */
[----:B------:R-:W-:-:S04]  /*07c0*/  LOP3.LUT R9, R3, 0x80000000, R9, 0x48, !PT ;  /* 0x8000000003097812 */ /* 0x000fc800078e4809 */
[----:B------:R-:W-:-:S07]  /*07d0*/  LOP3.LUT R11, R9, R11, RZ, 0xfc, !PT ;  /* 0x0000000b090b7212 */ /* 0x000fce00078efcff */
[----:B------:R-:W-:Y:S05]  /*07e0*/  @!P0 BRA `(.L_x_6) ;  /* 0x00000000007c8947 */ /* 0x000fea0003800000 */
[----:B------:R-:W-:Y:S01]  /*07f0*/  IMAD.MOV R3, RZ, RZ, -R13 ;  /* 0x000000ffff037224 */ /* 0x000fe200078e0a0d */
[----:B------:R-:W-:Y:S01]  /*0800*/  DMUL.RP R10, R16, R10 ;  /* 0x0000000a100a7228 */ /* 0x000fe20000008000 */
[----:B------:R-:W-:-:S06]  /*0810*/  IMAD.MOV.U32 R2, RZ, RZ, RZ ;  /* 0x000000ffff027224 */ /* 0x000fcc00078e00ff */
[----:B------:R-:W-:-:S03]  /*0820*/  DFMA R2, R14, -R2, R16 ;  /* 0x800000020e02722b */ /* 0x000fc60000000010 */
[----:B------:R-:W-:-:S03]  /*0830*/  LOP3.LUT R9, R11, R9, RZ, 0x3c, !PT ;  /* 0x000000090b097212 */ /* 0x000fc600078e3cff */
[----:B------:R-:W-:-:S04]  /*0840*/  IADD3 R2, PT, PT, -R13, -0x43300000, RZ ;  /* 0xbcd000000d027810 */ /* 0x000fc80007ffe1ff */
[----:B------:R-:W-:-:S04]  /*0850*/  FSETP.NEU.AND P0, PT, |R3|, R2, PT ;  /* 0x000000020300720b */ /* 0x000fc80003f0d200 */
[----:B------:R-:W-:Y:S02]  /*0860*/  FSEL R14, R10, R14, !P0 ;  /* 0x0000000e0a0e7208 */ /* 0x000fe40004000000 */
[----:B------:R-:W-:Y:S01]  /*0870*/  FSEL R15, R9, R15, !P0 ;  /* 0x0000000f090f7208 */ /* 0x000fe20004000000 */
[----:B------:R-:W-:Y:S06]  /*0880*/  BRA `(.L_x_6) ;  /* 0x0000000000547947 */ /* 0x000fec0003800000 */
.L_x_5:
[----:B------:R-:W-:-:S14]  /*0890*/  DSETP.NAN.AND P0, PT, R10, R10, PT ;  /* 0x0000000a0a00722a */ /* 0x000fdc0003f08000 */
[----:B------:R-:W-:Y:S05]  /*08a0*/  @P0 BRA `(.L_x_7) ;  /* 0x0000000000440947 */ /* 0x000fea0003800000 */
[----:B------:R-:W-:-:S14]  /*08b0*/  DSETP.NAN.AND P0, PT, R8, R8, PT ;  /* 0x000000080800722a */ /* 0x000fdc0003f08000 */
[----:B------:R-:W-:Y:S05]  /*08c0*/  @P0 BRA `(.L_x_8) ;  /* 0x0000000000300947 */ /* 0x000fea0003800000 */
[----:B------:R-:W-:Y:S01]  /*08d0*/  ISETP.NE.AND P0, PT, R23, R22, PT ;  /* 0x000000161700720c */ /* 0x000fe20003f05270 */
[----:B------:R-:W-:Y:S02]  /*08e0*/  IMAD.MOV.U32 R14, RZ, RZ, 0x0 ;  /* 0x00000000ff0e7424 */ /* 0x000fe400078e00ff */
[----:B------:R-:W-:-:S10]  /*08f0*/  IMAD.MOV.U32 R15, RZ, RZ, -0x80000 ;  /* 0xfff80000ff0f7424 */ /* 0x000fd400078e00ff */
[----:B------:R-:W-:Y:S05]  /*0900*/  @!P0 BRA `(.L_x_6) ;  /* 0x0000000000348947 */ /* 0x000fea0003800000 */
[----:B------:R-:W-:Y:S02]  /*0910*/  ISETP.NE.AND P0, PT, R23, 0x7ff00000, PT ;  /* 0x7ff000001700780c */ /* 0x000fe40003f05270 */
[----:B------:R-:W-:Y:S02]  /*0920*/  LOP3.LUT R15, R11, 0x80000000, R9, 0x48, !PT ;  /* 0x800000000b0f7812 */ /* 0x000fe400078e4809 */
[----:B------:R-:W-:-:S13]  /*0930*/  ISETP.EQ.OR P0, PT, R22, RZ, !P0 ;  /* 0x000000ff1600720c */ /* 0x000fda0004702670 */
[----:B------:R-:W-:Y:S01]  /*0940*/  @P0 LOP3.LUT R2, R15, 0x7ff00000, RZ, 0xfc, !PT ;  /* 0x7ff000000f020812 */ /* 0x000fe200078efcff */
[----:B------:R-:W-:Y:S02]  /*0950*/  @!P0 IMAD.MOV.U32 R14, RZ, RZ, RZ ;  /* 0x000000ffff0e8224 */ /* 0x000fe400078e00ff */
[----:B------:R-:W-:Y:S02]  /*0960*/  @P0 IMAD.MOV.U32 R14, RZ, RZ, RZ ;  /* 0x000000ffff0e0224 */ /* 0x000fe400078e00ff */
[----:B------:R-:W-:Y:S01]  /*0970*/  @P0 IMAD.MOV.U32 R15, RZ, RZ, R2 ;  /* 0x000000ffff0f0224 */ /* 0x000fe200078e0002 */
[----:B------:R-:W-:Y:S06]  /*0980*/  BRA `(.L_x_6) ;  /* 0x0000000000147947 */ /* 0x000fec0003800000 */
.L_x_8:
[----:B------:R-:W-:Y:S01]  /*0990*/  LOP3.LUT R15, R9, 0x80000, RZ, 0xfc, !PT ;  /* 0x00080000090f7812 */ /* 0x000fe200078efcff */
[----:B------:R-:W-:Y:S01]  /*09a0*/  IMAD.MOV.U32 R14, RZ, RZ, R8 ;  /* 0x000000ffff0e7224 */ /* 0x000fe200078e0008 */
[----:B------:R-:W-:Y:S06]  /*09b0*/  BRA `(.L_x_6) ;  /* 0x0000000000087947 */ /* 0x000fec0003800000 */
.L_x_7:
[----:B------:R-:W-:Y:S01]  /*09c0*/  LOP3.LUT R15, R11, 0x80000, RZ, 0xfc, !PT ;  /* 0x000800000b0f7812 */ /* 0x000fe200078efcff */
[----:B------:R-:W-:-:S07]  /*09d0*/  IMAD.MOV.U32 R14, RZ, RZ, R10 ;  /* 0x000000ffff0e7224 */ /* 0x000fce00078e000a */
.L_x_6:
[----:B------:R-:W-:Y:S05]  /*09e0*/  BSYNC.RECONVERGENT B1 ;  /* 0x0000000000017941 */ /* 0x000fea0003800200 */
.L_x_4:
[----:B------:R-:W-:Y:S02]  /*09f0*/  IMAD.MOV.U32 R13, RZ, RZ, 0x0 ;  /* 0x00000000ff0d7424 */ /* 0x000fe400078e00ff */
[----:B------:R-:W-:Y:S02]  /*0a00*/  IMAD.MOV.U32 R2, RZ, RZ, R14 ;  /* 0x000000ffff027224 */ /* 0x000fe400078e000e */
[----:B------:R-:W-:Y:S01]  /*0a10*/  IMAD.MOV.U32 R3, RZ, RZ, R15 ;  /* 0x000000ffff037224 */ /* 0x000fe200078e000f */
[----:B------:R-:W-:Y:S06]  /*0a20*/  RET.REL.NODEC R12 `(_Z16computeCentroidsiPdS_PiS_S_) ;  /* 0xfffffff40c747950 */ /* 0x000fec0003c3ffff */
.L_x_9:
[----:B------:R-:W-:-:S00]  /*0a30*/  BRA `(.L_x_9) ;  /* 0xfffffffc00fc7947 */ /* 0x000fc0000383ffff */
[----:B------:R-:W-:-:S00]  /*0a40*/  NOP ;  /* 0x0000000000007918 */ /* 0x000fc00000000000 */
        /* <DEDUP_REMOVED lines=11> */
.L_x_24:


//--------------------- .text._Z12updateKernelPiS_S_iiPdS0_S_ --------------------------
	.section	.text._Z12updateKernelPiS_S_iiPdS0_S_,"ax",@progbits
	.align	128
        .global         _Z12updateKernelPiS_S_iiPdS0_S_
        .type           _Z12updateKernelPiS_S_iiPdS0_S_,@function
        .size           _Z12updateKernelPiS_S_iiPdS0_S_,(.L_x_26 - _Z12updateKernelPiS_S_iiPdS0_S_)
        .other          _Z12updateKernelPiS_S_iiPdS0_S_,@"STO_CUDA_ENTRY STV_DEFAULT"
_Z12updateKernelPiS_S_iiPdS0_S_:
.text._Z12updateKernelPiS_S_iiPdS0_S_:
        /* <DEDUP_REMOVED lines=9> */
[----:B------:R-:W1:Y:S07]  /*0090*/  LDCU.64 UR4, c[0x0][0x358] ;  /* 0x00006b00ff0477ac */ /* 0x000e6e0008000a00 */
[----:B------:R-:W2:Y:S08]  /*00a0*/  LDC.64 R2, c[0x0][0x390] ;  /* 0x0000e400ff027b82 */ /* 0x000eb00000000a00 */
[----:B------:R-:W3:Y:S01]  /*00b0*/  LDC.64 R4, c[0x0][0x3a0] ;  /* 0x0000e800ff047b82 */ /* 0x000ee20000000a00 */
[----:B0-----:R-:W-:-:S07]  /*00c0*/  IMAD.WIDE R6, R13, 0x4, R6 ;  /* 0x000000040d067825 */ /* 0x001fce00078e0206 */
[----:B------:R-:W0:Y:S01]  /*00d0*/  LDC.64 R10, c[0x0][0x388] ;  /* 0x0000e200ff0a7b82 */ /* 0x000e220000000a00 */
[----:B-1----:R1:W4:Y:S01]  /*00e0*/  LDG.E R8, desc[UR4][R6.64] ;  /* 0x0000000406087981 */ /* 0x002322000c1e1900 */
[----:B--2---:R-:W-:-:S05]  /*00f0*/  IMAD.WIDE R2, R13, 0x4, R2 ;  /* 0x000000040d027825 */ /* 0x004fca00078e0202 */
[----:B------:R-:W3:Y:S01]  /*0100*/  LDG.E R15, desc[UR4][R2.64] ;  /* 0x00000004020f7981 */ /* 0x000ee2000c1e1900 */
[----:B-1----:R-:W1:Y:S01]  /*0110*/  LDC.64 R6, c[0x0][0x3a8] ;  /* 0x0000ea00ff067b82 */ /* 0x002e620000000a00 */
[----:B0-----:R-:W-:Y:S01]  /*0120*/  IMAD.WIDE R10, R13, 0x4, R10 ;  /* 0x000000040d0a7825 */ /* 0x001fe200078e020a */
[----:B----4-:R-:W0:Y:S03]  /*0130*/  I2F.F64 R8, R8 ;  /* 0x0000000800087312 */ /* 0x010e260000201c00 */
[----:B---3--:R-:W-:-:S05]  /*0140*/  IMAD.WIDE R4, R15, 0x8, R4 ;  /* 0x000000080f047825 */ /* 0x008fca00078e0204 */
[----:B0-----:R-:W-:Y:S04]  /*0150*/  REDG.E.ADD.F64.RN.STRONG.GPU desc[UR4][R4.64], R8 ;  /* 0x00000008040079a6 */ /* 0x001fe8000c12ff04 */
[----:B------:R-:W2:Y:S04]  /*0160*/  LDG.E R10, desc[UR4][R10.64] ;  /* 0x000000040a0a7981 */ /* 0x000ea8000c1e1900 */
[----:B------:R-:W1:Y:S01]  /*0170*/  LDG.E R15, desc[UR4][R2.64] ;  /* 0x00000004020f7981 */ /* 0x000e62000c1e1900 */
[----:B--2---:R-:W0:Y:S01]  /*0180*/  I2F.F64 R12, R10 ;  /* 0x0000000a000c7312 */ /* 0x004e220000201c00 */
[----:B-1----:R-:W-:-:S02]  /*0190*/  IMAD.WIDE R6, R15, 0x8, R6 ;  /* 0x000000080f067825 */ /* 0x002fc400078e0206 */
[----:B------:R-:W1:Y:S03]  /*01a0*/  LDC.64 R14, c[0x0][0x3b0] ;  /* 0x0000ec00ff0e7b82 */ /* 0x000e660000000a00 */
[----:B0-----:R-:W-:Y:S04]  /*01b0*/  REDG.E.ADD.F64.RN.STRONG.GPU desc[UR4][R6.64], R12 ;  /* 0x0000000c060079a6 */ /* 0x001fe8000c12ff04 */
[----:B------:R-:W1:Y:S01]  /*01c0*/  LDG.E R17, desc[UR4][R2.64] ;  /* 0x0000000402117981 */ /* 0x000e62000c1e1900 */
[----:B------:R-:W-:Y:S02]  /*01d0*/  HFMA2 R19, -RZ, RZ, 0, 5.9604644775390625e-08 ;  /* 0x00000001ff137431 */ /* 0x000fe400000001ff */
[----:B-1----:R-:W-:-:S05]  /*01e0*/  IMAD.WIDE R14, R17, 0x4, R14 ;  /* 0x00000004110e7825 */ /* 0x002fca00078e020e */
[----:B------:R-:W-:Y:S01]  /*01f0*/  REDG.E.ADD.STRONG.GPU desc[UR4][R14.64], R19 ;  /* 0x000000130e00798e */ /* 0x000fe2000c12e104 */
[----:B------:R-:W-:Y:S05]  /*0200*/  EXIT ;  /* 0x000000000000794d */ /* 0x000fea0003800000 */
.L_x_10:
        /* <DEDUP_REMOVED lines=15> */
.L_x_26:


//--------------------- .text._Z18checkClusterChangePdS_S_S_PbS0_i --------------------------
	.section	.text._Z18checkClusterChangePdS_S_S_PbS0_i,"ax",@progbits
	.align	128
        .global         _Z18checkClusterChangePdS_S_S_PbS0_i
        .type           _Z18checkClusterChangePdS_S_S_PbS0_i,@function
        .size           _Z18checkClusterChangePdS_S_S_PbS0_i,(.L_x_27 - _Z18checkClusterChangePdS_S_S_PbS0_i)
        .other          _Z18checkClusterChangePdS_S_S_PbS0_i,@"STO_CUDA_ENTRY STV_DEFAULT"
_Z18checkClusterChangePdS_S_S_PbS0_i:
.text._Z18checkClusterChangePdS_S_S_PbS0_i:
[----:B------:R-:W-:Y:S01]  /*0000*/  LDC R1, c[0x0][0x37c] ;  /* 0x0000df00ff017b82 */ /* 0x000fe20000000800 */
[----:B------:R-:W0:Y:S07]  /*0010*/  S2R R0, SR_TID.X ;  /* 0x0000000000007919 */ /* 0x000e2e0000002100 */
[----:B------:R-:W0:Y:S01]  /*0020*/  S2UR UR4, SR_CTAID.X ;  /* 0x00000000000479c3 */ /* 0x000e220000002500 */
[----:B------:R-:W1:Y:S07]  /*0030*/  LDCU UR6, c[0x0][0x3b0] ;  /* 0x00007600ff0677ac */ /* 0x000e6e0008000800 */
[----:B------:R-:W0:Y:S02]  /*0040*/  LDC R3, c[0x0][0x360] ;  /* 0x0000d800ff037b82 */ /* 0x000e240000000800 */
[----:B0-----:R-:W-:-:S05]  /*0050*/  IMAD R0, R3, UR4, R0 ;  /* 0x0000000403007c24 */ /* 0x001fca000f8e0200 */
[----:B-1----:R-:W-:-:S13]  /*0060*/  ISETP.GT.AND P0, PT, R0, UR6, PT ;  /* 0x0000000600007c0c */ /* 0x002fda000bf04270 */
[----:B------:R-:W-:Y:S05]  /*0070*/  @P0 EXIT ;  /* 0x000000000000094d */ /* 0x000fea0003800000 */
[C---:B------:R-:W-:Y:S01]  /*0080*/  ISETP.NE.AND P0, PT, R0.reuse, RZ, PT ;  /* 0x000000ff0000720c */ /* 0x040fe20003f05270 */
[----:B------:R-:W0:Y:S01]  /*0090*/  LDC.64 R2, c[0x0][0x380] ;  /* 0x0000e000ff027b82 */ /* 0x000e220000000a00 */
[----:B------:R-:W1:Y:S01]  /*00a0*/  LDCU.64 UR4, c[0x0][0x358] ;  /* 0x00006b00ff0477ac */ /* 0x000e620008000a00 */
[----:B------:R-:W2:Y:S06]  /*00b0*/  LDCU.64 UR8, c[0x0][0x3a0] ;  /* 0x00007400ff0877ac */ /* 0x000eac0008000a00 */
[----:B------:R-:W3:Y:S08]  /*00c0*/  LDC.64 R4, c[0x0][0x390] ;  /* 0x0000e400ff047b82 */ /* 0x000ef00000000a00 */
[----:B------:R-:W1:Y:S01]  /*00d0*/  @!P0 LDC.64 R10, c[0x0][0x3a8] ;  /* 0x0000ea00ff0a8b82 */ /* 0x000e620000000a00 */
[----:B0-----:R-:W-:-:S07]  /*00e0*/  IMAD.WIDE R2, R0, 0x8, R2 ;  /* 0x0000000800027825 */ /* 0x001fce00078e0202 */
[----:B------:R-:W0:Y:S01]  /*00f0*/  LDC.64 R12, c[0x0][0x388] ;  /* 0x0000e200ff0c7b82 */ /* 0x000e220000000a00 */
[----:B---3--:R-:W-:-:S07]  /*0100*/  IMAD.WIDE R4, R0, 0x8, R4 ;  /* 0x0000000800047825 */ /* 0x008fce00078e0204 */
[----:B------:R-:W3:Y:S01]  /*0110*/  LDC.64 R14, c[0x0][0x398] ;  /* 0x0000e600ff0e7b82 */ /* 0x000ee20000000a00 */
[----:B-1----:R2:W-:Y:S04]  /*0120*/  @!P0 STG.E.U8 desc[UR4][R10.64], RZ ;  /* 0x000000ff0a008986 */ /* 0x0025e8000c101104 */
[----:B------:R-:W4:Y:S04]  /*0130*/  LDG.E.64 R6, desc[UR4][R2.64] ;  /* 0x0000000402067981 */ /* 0x000f28000c1e1b00 */
[----:B------:R-:W4:Y:S02]  /*0140*/  LDG.E.64 R8, desc[UR4][R4.64] ;  /* 0x0000000404087981 */ /* 0x000f24000c1e1b00 */
[----:B----4-:R-:W-:Y:S01]  /*0150*/  DSETP.NEU.AND P1, PT, R6, R8, PT ;  /* 0x000000080600722a */ /* 0x010fe20003f2d000 */
[----:B0-----:R-:W-:-:S04]  /*0160*/  IMAD.WIDE R6, R0, 0x8, R12 ;  /* 0x0000000800067825 */ /* 0x001fc800078e020c */
[----:B---3--:R-:W-:-:S09]  /*0170*/  IMAD.WIDE R8, R0, 0x8, R14 ;  /* 0x0000000800087825 */ /* 0x008fd200078e020e */
[----:B------:R-:W3:Y:S04]  /*0180*/  @!P1 LDG.E.64 R12, desc[UR4][R6.64] ;  /* 0x00000004060c9981 */ /* 0x000ee8000c1e1b00 */
[----:B------:R-:W3:Y:S01]  /*0190*/  @!P1 LDG.E.64 R14, desc[UR4][R8.64] ;  /* 0x00000004080e9981 */ /* 0x000ee2000c1e1b00 */
[----:B------:R-:W-:Y:S01]  /*01a0*/  PLOP3.LUT P0, PT, PT, PT, PT, 0x80, 0x8 ;  /* 0x000000000008781c */ /* 0x000fe20003f0f070 */
[----:B------:R-:W-:-:S06]  /*01b0*/  UISETP.GE.AND UP0, UPT, UR6, 0x2, UPT ;  /* 0x000000020600788c */ /* 0x000fcc000bf06270 */
[----:B---3--:R-:W-:Y:S01]  /*01c0*/  @!P1 DSETP.NEU.AND P0, PT, R12, R14, PT ;  /* 0x0000000e0c00922a */ /* 0x008fe20003f0d000 */
[----:B--2---:R-:W-:-:S04]  /*01d0*/  IADD3 R10, P1, PT, R0, UR8, RZ ;  /* 0x00000008000a7c10 */ /* 0x004fc8000ff3e0ff */
[----:B------:R-:W-:Y:S02]  /*01e0*/  LEA.HI.X.SX32 R11, R0, UR9, 0x1, P1 ;  /* 0x00000009000b7c11 */ /* 0x000fe400088f0eff */
[----:B------:R-:W-:-:S05]  /*01f0*/  SEL R13, RZ, 0x1, !P0 ;  /* 0x00000001ff0d7807 */ /* 0x000fca0004000000 */
[----:B------:R0:W-:Y:S01]  /*0200*/  STG.E.U8 desc[UR4][R10.64], R13 ;  /* 0x0000000d0a007986 */ /* 0x0001e2000c101104 */
[----:B------:R-:W-:Y:S06]  /*0210*/  BAR.SYNC.DEFER_BLOCKING 0x0 ;  /* 0x0000000000007b1d */ /* 0x000fec0000010000 */
[----:B------:R-:W-:Y:S05]  /*0220*/  BRA.U !UP0, `(.L_x_11) ;  /* 0x00000001084c7547 */ /* 0x000fea000b800000 */
[----:B0-----:R-:W-:Y:S01]  /*0230*/  IMAD.MOV.U32 R13, RZ, RZ, 0x1 ;  /* 0x00000001ff0d7424 */ /* 0x001fe200078e00ff */
[----:B------:R-:W0:Y:S06]  /*0240*/  LDCU UR6, c[0x0][0x3b0] ;  /* 0x00007600ff0677ac */ /* 0x000e2c0008000800 */
.L_x_14:
[----:B------:R-:W-:Y:S01]  /*0250*/  IMAD.SHL.U32 R17, R13, 0x2, RZ ;  /* 0x000000020d117824 */ /* 0x000fe200078e00ff */
[----:B------:R-:W-:Y:S03]  /*0260*/  BSSY.RECONVERGENT B0, `(.L_x_12) ;  /* 0x000000b000007945 */ /* 0x000fe60003800200 */
[----:B------:R-:W-:-:S05]  /*0270*/  IMAD R12, R0, R17, RZ ;  /* 0x00000011000c7224 */ /* 0x000fca00078e02ff */
[----:B0-----:R-:W-:-:S13]  /*0280*/  ISETP.GE.AND P0, PT, R12, UR6, PT ;  /* 0x000000060c007c0c */ /* 0x001fda000bf06270 */
[----:B------:R-:W-:Y:S05]  /*0290*/  @P0 BRA `(.L_x_13) ;  /* 0x00000000001c0947 */ /* 0x000fea0003800000 */
[C---:B------:R-:W-:Y:S01]  /*02a0*/  IADD3 R12, P0, PT, R13.reuse, R10, RZ ;  /* 0x0000000a0d0c7210 */ /* 0x040fe20007f1e0ff */
[----:B------:R-:W2:Y:S03]  /*02b0*/  LDG.E.U8 R14, desc[UR4][R10.64] ;  /* 0x000000040a0e7981 */ /* 0x000ea6000c1e1100 */
[----:B------:R-:W-:-:S06]  /*02c0*/  LEA.HI.X.SX32 R13, R13, R11, 0x1, P0 ;  /* 0x0000000b0d0d7211 */ /* 0x000fcc00000f0eff */
[----:B------:R-:W2:Y:S02]  /*02d0*/  LDG.E.U8 R13, desc[UR4][R12.64] ;  /* 0x000000040c0d7981 */ /* 0x000ea4000c1e1100 */
[----:B--2---:R-:W-:-:S04]  /*02e0*/  LOP3.LUT P0, RZ, R13, 0xff, R14, 0xc8, !PT ;  /* 0x000000ff0dff7812 */ /* 0x004fc8000780c80e */
[----:B------:R-:W-:-:S05]  /*02f0*/  SEL R15, RZ, 0x1, !P0 ;  /* 0x00000001ff0f7807 */ /* 0x000fca0004000000 */
[----:B------:R0:W-:Y:S04]  /*0300*/  STG.E.U8 desc[UR4][R10.64], R15 ;  /* 0x0000000f0a007986 */ /* 0x0001e8000c101104 */
.L_x_13:
[----:B------:R-:W-:Y:S05]  /*0310*/  BSYNC.RECONVERGENT B0 ;  /* 0x0000000000007941 */ /* 0x000fea0003800200 */
.L_x_12:
[----:B------:R-:W-:Y:S01]  /*0320*/  BAR.SYNC.DEFER_BLOCKING 0x0 ;  /* 0x0000000000007b1d */ /* 0x000fe20000010000 */
[----:B------:R-:W-:Y:S01]  /*0330*/  ISETP.GE.AND P0, PT, R17, UR6, PT ;  /* 0x0000000611007c0c */ /* 0x000fe2000bf06270 */
[----:B------:R-:W-:-:S12]  /*0340*/  IMAD.MOV.U32 R13, RZ, RZ, R17 ;  /* 0x000000ffff0d7224 */ /* 0x000fd800078e0011 */
[----:B------:R-:W-:Y:S05]  /*0350*/  @!P0 BRA `(.L_x_14) ;  /* 0xfffffffc00bc8947 */ /* 0x000fea000383ffff */
.L_x_11:
[----:B------:R-:W2:Y:S01]  /*0360*/  LDG.E.64 R2, desc[UR4][R2.64] ;  /* 0x0000000402027981 */ /* 0x000ea2000c1e1b00 */
[----:B------:R-:W-:-:S03]  /*0370*/  ISETP.NE.AND P0, PT, R0, RZ, PT ;  /* 0x000000ff0000720c */ /* 0x000fc60003f05270 */
[----:B--2---:R1:W-:Y:S04]  /*0380*/  STG.E.64 desc[UR4][R4.64], R2 ;  /* 0x0000000204007986 */ /* 0x0043e8000c101b04 */
[----:B------:R-:W2:Y:S04]  /*0390*/  LDG.E.64 R6, desc[UR4][R6.64] ;  /* 0x0000000406067981 */ /* 0x000ea8000c1e1b00 */
[----:B--2---:R1:W-:Y:S02]  /*03a0*/  STG.E.64 desc[UR4][R8.64], R6 ;  /* 0x0000000608007986 */ /* 0x0043e4000c101b04 */
[----:B------:R-:W-:Y:S05]  /*03b0*/  @P0 EXIT ;  /* 0x000000000000094d */ /* 0x000fea0003800000 */
[----:B-1----:R-:W1:Y:S08]  /*03c0*/  LDC.64 R2, c[0x0][0x3a0] ;  /* 0x0000e800ff027b82 */ /* 0x002e700000000a00 */
[----:B------:R-:W2:Y:S01]  /*03d0*/  LDC.64 R4, c[0x0][0x3a8] ;  /* 0x0000ea00ff047b82 */ /* 0x000ea20000000a00 */
[----:B-1----:R-:W3:Y:S04]  /*03e0*/  LDG.E.U8 R3, desc[UR4][R2.64] ;  /* 0x0000000402037981 */ /* 0x002ee8000c1e1100 */
[----:B--2---:R-:W3:Y:S02]  /*03f0*/  LDG.E.U8 R0, desc[UR4][R4.64] ;  /* 0x0000000404007981 */ /* 0x004ee4000c1e1100 */
[----:B---3--:R-:W-:-:S04]  /*0400*/  LOP3.LUT P0, RZ, R3, 0xff, R0, 0xc8, !PT ;  /* 0x000000ff03ff7812 */ /* 0x008fc8000780c800 */
[----:B------:R-:W-:-:S05]  /*0410*/  SEL R7, RZ, 0x1, !P0 ;  /* 0x00000001ff077807 */ /* 0x000fca0004000000 */
[----:B------:R-:W-:Y:S01]  /*0420*/  STG.E.U8 desc[UR4][R4.64], R7 ;  /* 0x0000000704007986 */ /* 0x000fe2000c101104 */
[----:B------:R-:W-:Y:S05]  /*0430*/  EXIT ;  /* 0x000000000000794d */ /* 0x000fea0003800000 */
.L_x_15:
        /* <DEDUP_REMOVED lines=12> */
.L_x_27:


//--------------------- .text._Z12assignKernelPiS_S_PdS0_ii --------------------------
	.section	.text._Z12assignKernelPiS_S_PdS0_ii,"ax",@progbits
	.align	128
        .global         _Z12assignKernelPiS_S_PdS0_ii
        .type           _Z12assignKernelPiS_S_PdS0_ii,@function
        .size           _Z12assignKernelPiS_S_PdS0_ii,(.L_x_28 - _Z12assignKernelPiS_S_PdS0_ii)
        .other          _Z12assignKernelPiS_S_PdS0_ii,@"STO_CUDA_ENTRY STV_DEFAULT"
_Z12assignKernelPiS_S_PdS0_ii:
.text._Z12assignKernelPiS_S_PdS0_ii:
        /* <DEDUP_REMOVED lines=8> */
[----:B------:R-:W0:Y:S01]  /*0080*/  LDCU UR8, c[0x0][0x3a8] ;  /* 0x00007500ff0877ac */ /* 0x000e220008000800 */
[----:B------:R-:W1:Y:S01]  /*0090*/  LDCU.64 UR12, c[0x0][0x358] ;  /* 0x00006b00ff0c77ac */ /* 0x000e620008000a00 */
[----:B0-----:R-:W-:-:S09]  /*00a0*/  UISETP.GE.AND UP0, UPT, UR8, 0x1, UPT ;  /* 0x000000010800788c */ /* 0x001fd2000bf06270 */
[----:B-1----:R-:W-:Y:S05]  /*00b0*/  BRA.U !UP0, `(.L_x_16) ;  /* 0x0000000d08487547 */ /* 0x002fea000b800000 */
[----:B------:R-:W0:Y:S08]  /*00c0*/  LDC.64 R6, c[0x0][0x380] ;  /* 0x0000e000ff067b82 */ /* 0x000e300000000a00 */
[----:B------:R-:W1:Y:S01]  /*00d0*/  LDC.64 R12, c[0x0][0x388] ;  /* 0x0000e200ff0c7b82 */ /* 0x000e620000000a00 */
[----:B0-----:R-:W-:-:S05]  /*00e0*/  IMAD.WIDE R6, R0, 0x4, R6 ;  /* 0x0000000400067825 */ /* 0x001fca00078e0206 */
[----:B------:R-:W2:Y:S01]  /*00f0*/  LDG.E R4, desc[UR12][R6.64] ;  /* 0x0000000c06047981 */ /* 0x000ea2000c1e1900 */
[----:B-1----:R-:W-:-:S05]  /*0100*/  IMAD.WIDE R12, R0, 0x4, R12 ;  /* 0x00000004000c7825 */ /* 0x002fca00078e020c */
[----:B------:R-:W3:Y:S01]  /*0110*/  LDG.E R8, desc[UR12][R12.64] ;  /* 0x0000000c0c087981 */ /* 0x000ee2000c1e1900 */
[----:B------:R-:W-:Y:S01]  /*0120*/  UISETP.GE.U32.AND UP1, UPT, UR8, 0x8, UPT ;  /* 0x000000080800788c */ /* 0x000fe2000bf26070 */
[----:B------:R-:W-:Y:S01]  /*0130*/  IMAD.MOV.U32 R2, RZ, RZ, RZ ;  /* 0x000000ffff027224 */ /* 0x000fe200078e00ff */
[----:B------:R-:W-:Y:S01]  /*0140*/  ULOP3.LUT UR9, UR8, 0x7, URZ, 0xc0, !UPT ;  /* 0x0000000708097892 */ /* 0x000fe2000f8ec0ff */
[----:B------:R-:W-:Y:S02]  /*0150*/  IMAD.MOV.U32 R10, RZ, RZ, -0x400000 ;  /* 0xffc00000ff0a7424 */ /* 0x000fe400078e00ff */
[----:B------:R-:W-:Y:S01]  /*0160*/  IMAD.MOV.U32 R11, RZ, RZ, 0x41dfffff ;  /* 0x41dfffffff0b7424 */ /* 0x000fe200078e00ff */
[----:B------:R-:W-:Y:S01]  /*0170*/  UISETP.NE.AND UP0, UPT, UR9, URZ, UPT ;  /* 0x000000ff0900728c */ /* 0x000fe2000bf05270 */
[----:B--2---:R-:W0:Y:S08]  /*0180*/  I2F.F64 R4, R4 ;  /* 0x0000000400047312 */ /* 0x004e300000201c00 */
[----:B---3--:R-:W1:Y:S01]  /*0190*/  I2F.F64 R8, R8 ;  /* 0x0000000800087312 */ /* 0x008e620000201c00 */
[----:B------:R-:W-:Y:S05]  /*01a0*/  BRA.U !UP1, `(.L_x_17) ;  /* 0x0000000509987547 */ /* 0x000fea000b800000 */
[----:B------:R-:W2:Y:S01]  /*01b0*/  LDCU.64 UR6, c[0x0][0x398] ;  /* 0x00007300ff0677ac */ /* 0x000ea20008000a00 */
[----:B------:R-:W-:Y:S02]  /*01c0*/  IMAD.MOV.U32 R26, RZ, RZ, RZ ;  /* 0x000000ffff1a7224 */ /* 0x000fe400078e00ff */
[----:B------:R-:W-:Y:S01]  /*01d0*/  IMAD.MOV.U32 R10, RZ, RZ, -0x400000 ;  /* 0xffc00000ff0a7424 */ /* 0x000fe200078e00ff */
[----:B------:R-:W3:Y:S01]  /*01e0*/  LDCU.64 UR4, c[0x0][0x3a0] ;  /* 0x00007400ff0477ac */ /* 0x000ee20008000a00 */
[----:B------:R-:W-:Y:S01]  /*01f0*/  IMAD.MOV.U32 R11, RZ, RZ, 0x41dfffff ;  /* 0x41dfffffff0b7424 */ /* 0x000fe200078e00ff */
[----:B------:R-:W-:-:S06]  /*0200*/  ULOP3.LUT UR10, UR8, 0x7ffffff8, URZ, 0xc0, !UPT ;  /* 0x7ffffff8080a7892 */ /* 0x000fcc000f8ec0ff */
[----:B------:R-:W-:Y:S01]  /*0210*/  IMAD.U32 R2, RZ, RZ, UR10 ;  /* 0x0000000aff027e24 */ /* 0x000fe2000f8e00ff */
[----:B--2---:R-:W-:Y:S02]  /*0220*/  UIADD3 UR6, UP1, UPT, UR6, 0x20, URZ ;  /* 0x0000002006067890 */ /* 0x004fe4000ff3e0ff */
[----:B---3--:R-:W-:Y:S02]  /*0230*/  UIADD3 UR4, UP2, UPT, UR4, 0x20, URZ ;  /* 0x0000002004047890 */ /* 0x008fe4000ff5e0ff */
[----:B------:R-:W-:Y:S02]  /*0240*/  UIADD3.X UR7, UPT, UPT, URZ, UR7, URZ, UP1, !UPT ;  /* 0x00000007ff077290 */ /* 0x000fe40008ffe4ff */
[----:B------:R-:W-:Y:S01]  /*0250*/  IMAD.U32 R6, RZ, RZ, UR6 ;  /* 0x00000006ff067e24 */ /* 0x000fe2000f8e00ff */
[----:B------:R-:W-:Y:S01]  /*0260*/  UIADD3.X UR5, UPT, UPT, URZ, UR5, URZ, UP2, !UPT ;  /* 0x00000005ff057290 */ /* 0x000fe200097fe4ff */
[----:B------:R-:W-:Y:S02]  /*0270*/  IMAD.U32 R14, RZ, RZ, UR4 ;  /* 0x00000004ff0e7e24 */ /* 0x000fe4000f8e00ff */
[----:B------:R-:W-:-:S03]  /*0280*/  IMAD.U32 R7, RZ, RZ, UR7 ;  /* 0x00000007ff077e24 */ /* 0x000fc6000f8e00ff */
[----:B------:R-:W-:-:S07]  /*0290*/  IMAD.U32 R15, RZ, RZ, UR5 ;  /* 0x00000005ff0f7e24 */ /* 0x000fce000f8e00ff */
.L_x_18:
[----:B------:R-:W1:Y:S04]  /*02a0*/  LDG.E.64 R16, desc[UR12][R14.64+-0x20] ;  /* 0xffffe00c0e107981 */ /* 0x000e68000c1e1b00 */
[----:B------:R-:W0:Y:S04]  /*02b0*/  LDG.E.64 R12, desc[UR12][R6.64+-0x20] ;  /* 0xffffe00c060c7981 */ /* 0x000e28000c1e1b00 */
[----:B------:R-:W2:Y:S04]  /*02c0*/  LDG.E.64 R22, desc[UR12][R14.64+-0x18] ;  /* 0xffffe80c0e167981 */ /* 0x000ea8000c1e1b00 */
[----:B------:R-:W3:Y:S04]  /*02d0*/  LDG.E.64 R20, desc[UR12][R14.64+-0x8] ;  /* 0xfffff80c0e147981 */ /* 0x000ee8000c1e1b00 */
[----:B------:R-:W4:Y:S01]  /*02e0*/  LDG.E.64 R24, desc[UR12][R6.64+-0x10] ;  /* 0xfffff00c06187981 */ /* 0x000f22000c1e1b00 */
[----:B-1----:R-:W-:-:S02]  /*02f0*/  DADD R16, -R8, R16 ;  /* 0x0000000008107229 */ /* 0x002fc40000000110 */
[----:B0-----:R-:W-:-:S06]  /*0300*/  DADD R12, -R4, R12 ;  /* 0x00000000040c7229 */ /* 0x001fcc000000010c */
[----:B------:R-:W-:Y:S02]  /*0310*/  DMUL R18, R16, R16 ;  /* 0x0000001010127228 */ /* 0x000fe40000000000 */
[----:B------:R-:W5:Y:S06]  /*0320*/  LDG.E.64 R16, desc[UR12][R6.64+-0x18] ;  /* 0xffffe80c06107981 */ /* 0x000f6c000c1e1b00 */
[----:B------:R-:W-:Y:S01]  /*0330*/  DFMA R18, R12, R12, R18 ;  /* 0x0000000c0c12722b */ /* 0x000fe20000000012 */
[----:B------:R-:W5:Y:S07]  /*0340*/  LDG.E.64 R12, desc[UR12][R14.64+-0x10] ;  /* 0xfffff00c0e0c7981 */ /* 0x000f6e000c1e1b00 */
[----:B------:R-:W-:-:S06]  /*0350*/  DSETP.GEU.AND P3, PT, R18, R10, PT ;  /* 0x0000000a1200722a */ /* 0x000fcc0003f6e000 */
[----:B------:R-:W-:Y:S02]  /*0360*/  FSEL R10, R18, R10, !P3 ;  /* 0x0000000a120a7208 */ /* 0x000fe40005800000 */
[----:B------:R-:W-:Y:S02]  /*0370*/  FSEL R11, R19, R11, !P3 ;  /* 0x0000000b130b7208 */ /* 0x000fe40005800000 */
[----:B------:R-:W5:Y:S01]  /*0380*/  LDG.E.64 R18, desc[UR12][R6.64+-0x8] ;  /* 0xfffff80c06127981 */ /* 0x000f62000c1e1b00 */
[----:B--2---:R-:W-:-:S08]  /*0390*/  DADD R22, -R8, R22 ;  /* 0x0000000008167229 */ /* 0x004fd00000000116 */
[----:B------:R-:W-:Y:S02]  /*03a0*/  DMUL R22, R22, R22 ;  /* 0x0000001616167228 */ /* 0x000fe40000000000 */
[----:B---3--:R-:W-:Y:S02]  /*03b0*/  DADD R20, -R8, R20 ;  /* 0x0000000008147229 */ /* 0x008fe40000000114 */
[----:B----4-:R-:W-:-:S06]  /*03c0*/  DADD R24, -R4, R24 ;  /* 0x0000000004187229 */ /* 0x010fcc0000000118 */
[----:B------:R-:W-:Y:S02]  /*03d0*/  DMUL R20, R20, R20 ;  /* 0x0000001414147228 */ /* 0x000fe40000000000 */
[----:B-----5:R-:W-:Y:S02]  /*03e0*/  DADD R16, -R4, R16 ;  /* 0x0000000004107229 */ /* 0x020fe40000000110 */
[----:B------:R-:W-:-:S06]  /*03f0*/  DADD R12, -R8, R12 ;  /* 0x00000000080c7229 */ /* 0x000fcc000000010c */
[----:B------:R-:W-:Y:S02]  /*0400*/  DFMA R22, R16, R16, R22 ;  /* 0x000000101016722b */ /* 0x000fe40000000016 */
[----:B------:R-:W2:Y:S01]  /*0410*/  LDG.E.64 R16, desc[UR12][R14.64] ;  /* 0x0000000c0e107981 */ /* 0x000ea2000c1e1b00 */
[----:B------:R-:W-:-:S05]  /*0420*/  DMUL R12, R12, R12 ;  /* 0x0000000c0c0c7228 */ /* 0x000fca0000000000 */
[----:B------:R-:W-:Y:S02]  /*0430*/  DSETP.GEU.AND P4, PT, R22, R10, PT ;  /* 0x0000000a1600722a */ /* 0x000fe40003f8e000 */
[----:B------:R-:W-:-:S04]  /*0440*/  DADD R18, -R4, R18 ;  /* 0x0000000004127229 */ /* 0x000fc80000000112 */
[----:B------:R-:W-:Y:S01]  /*0450*/  FSEL R10, R22, R10, !P4 ;  /* 0x0000000a160a7208 */ /* 0x000fe20006000000 */
[----:B------:R-:W-:Y:S01]  /*0460*/  DFMA R24, R24, R24, R12 ;  /* 0x000000181818722b */ /* 0x000fe2000000000c */
[----:B------:R-:W-:Y:S01]  /*0470*/  FSEL R11, R23, R11, !P4 ;  /* 0x0000000b170b7208 */ /* 0x000fe20006000000 */
[----:B------:R-:W3:Y:S04]  /*0480*/  LDG.E.64 R12, desc[UR12][R14.64+0x8] ;  /* 0x0000080c0e0c7981 */ /* 0x000ee8000c1e1b00 */
[----:B------:R-:W4:Y:S01]  /*0490*/  LDG.E.64 R22, desc[UR12][R6.64] ;  /* 0x0000000c06167981 */ /* 0x000f22000c1e1b00 */
[----:B------:R-:W-:-:S03]  /*04a0*/  DFMA R20, R18, R18, R20 ;  /* 0x000000121214722b */ /* 0x000fc60000000014 */
[----:B------:R-:W5:Y:S01]  /*04b0*/  LDG.E.64 R18, desc[UR12][R6.64+0x8] ;  /* 0x0000080c06127981 */ /* 0x000f62000c1e1b00 */
[----:B------:R-:W-:-:S06]  /*04c0*/  DSETP.GEU.AND P5, PT, R24, R10, PT ;  /* 0x0000000a1800722a */ /* 0x000fcc0003fae000 */
[----:B------:R-:W-:Y:S02]  /*04d0*/  FSEL R10, R24, R10, !P5 ;  /* 0x0000000a180a7208 */ /* 0x000fe40006800000 */
[----:B------:R-:W-:Y:S02]  /*04e0*/  FSEL R11, R25, R11, !P5 ;  /* 0x0000000b190b7208 */ /* 0x000fe40006800000 */
[----:B------:R-:W5:Y:S04]  /*04f0*/  LDG.E.64 R24, desc[UR12][R14.64+0x10] ;  /* 0x0000100c0e187981 */ /* 0x000f68000c1e1b00 */
[----:B------:R-:W-:-:S06]  /*0500*/  DSETP.GEU.AND P6, PT, R20, R10, PT ;  /* 0x0000000a1400722a */ /* 0x000fcc0003fce000 */
[----:B------:R-:W-:Y:S02]  /*0510*/  FSEL R10, R20, R10, !P6 ;  /* 0x0000000a140a7208 */ /* 0x000fe40007000000 */
[----:B------:R-:W-:Y:S02]  /*0520*/  FSEL R11, R21, R11, !P6 ;  /* 0x0000000b150b7208 */ /* 0x000fe40007000000 */
[----:B------:R-:W5:Y:S01]  /*0530*/  LDG.E.64 R20, desc[UR12][R6.64+0x10] ;  /* 0x0000100c06147981 */ /* 0x000f62000c1e1b00 */
[----:B--2---:R-:W-:-:S08]  /*0540*/  DADD R16, -R8, R16 ;  /* 0x0000000008107229 */ /* 0x004fd00000000110 */
[----:B------:R-:W-:Y:S02]  /*0550*/  DMUL R16, R16, R16 ;  /* 0x0000001010107228 */ /* 0x000fe40000000000 */
[----:B---3--:R-:W-:Y:S02]  /*0560*/  DADD R12, -R8, R12 ;  /* 0x00000000080c7229 */ /* 0x008fe4000000010c */
[C---:B----4-:R-:W-:Y:S02]  /*0570*/  DADD R22, -R4.reuse, R22 ;  /* 0x0000000004167229 */ /* 0x050fe40000000116 */
[----:B-----5:R-:W-:-:S04]  /*0580*/  DADD R18, -R4, R18 ;  /* 0x0000000004127229 */ /* 0x020fc80000000112 */
[----:B------:R-:W-:Y:S02]  /*0590*/  DMUL R12, R12, R12 ;  /* 0x0000000c0c0c7228 */ /* 0x000fe40000000000 */
[----:B------:R-:W-:Y:S01]  /*05a0*/  DFMA R22, R22, R22, R16 ;  /* 0x000000161616722b */ /* 0x000fe20000000010 */
[----:B------:R-:W2:Y:S05]  /*05b0*/  LDG.E.64 R16, desc[UR12][R14.64+0x18] ;  /* 0x0000180c0e107981 */ /* 0x000eaa000c1e1b00 */
[----:B------:R-:W-:Y:S01]  /*05c0*/  DFMA R12, R18, R18, R12 ;  /* 0x00000012120c722b */ /* 0x000fe2000000000c */
[----:B------:R0:W3:Y:S01]  /*05d0*/  LDG.E.64 R18, desc[UR12][R6.64+0x18] ;  /* 0x0000180c06127981 */ /* 0x0000e2000c1e1b00 */
[----:B------:R-:W-:-:S02]  /*05e0*/  DSETP.GEU.AND P2, PT, R22, R10, PT ;  /* 0x0000000a1600722a */ /* 0x000fc40003f4e000 */
[----:B------:R-:W-:-:S04]  /*05f0*/  DADD R24, -R8, R24 ;  /* 0x0000000008187229 */ /* 0x000fc80000000118 */
[----:B------:R-:W-:Y:S02]  /*0600*/  FSEL R10, R22, R10, !P2 ;  /* 0x0000000a160a7208 */ /* 0x000fe40005000000 */
[----:B------:R-:W-:Y:S02]  /*0610*/  FSEL R11, R23, R11, !P2 ;  /* 0x0000000b170b7208 */ /* 0x000fe40005000000 */
[----:B------:R-:W-:Y:S02]  /*0620*/  DMUL R24, R24, R24 ;  /* 0x0000001818187228 */ /* 0x000fe40000000000 */
[----:B------:R-:W-:Y:S02]  /*0630*/  DADD R20, -R4, R20 ;  /* 0x0000000004147229 */ /* 0x000fe40000000114 */
[----:B------:R-:W-:-:S06]  /*0640*/  DSETP.GEU.AND P1, PT, R12, R10, PT ;  /* 0x0000000a0c00722a */ /* 0x000fcc0003f2e000 */
[----:B------:R-:W-:Y:S01]  /*0650*/  DFMA R24, R20, R20, R24 ;  /* 0x000000141418722b */ /* 0x000fe20000000018 */
[----:B------:R-:W-:Y:S02]  /*0660*/  FSEL R10, R12, R10, !P1 ;  /* 0x0000000a0c0a7208 */ /* 0x000fe40004800000 */
[----:B------:R-:W-:-:S06]  /*0670*/  FSEL R11, R13, R11, !P1 ;  /* 0x0000000b0d0b7208 */ /* 0x000fcc0004800000 */
[----:B------:R-:W-:Y:S01]  /*0680*/  DSETP.GEU.AND P0, PT, R24, R10, PT ;  /* 0x0000000a1800722a */ /* 0x000fe20003f0e000 */
[----:B------:R-:W-:-:S05]  /*0690*/  SEL R3, R26, R3, !P3 ;  /* 0x000000031a037207 */ /* 0x000fca0005800000 */
[----:B------:R-:W-:Y:S02]  /*06a0*/  FSEL R10, R24, R10, !P0 ;  /* 0x0000000a180a7208 */ /* 0x000fe40004000000 */
[----:B------:R-:W-:Y:S01]  /*06b0*/  FSEL R11, R25, R11, !P0 ;  /* 0x0000000b190b7208 */ /* 0x000fe20004000000 */
[C---:B------:R-:W-:Y:S02]  /*06c0*/  @!P4 VIADD R3, R26.reuse, 0x1 ;  /* 0x000000011a03c836 */ /* 0x040fe40000000000 */
[C---:B------:R-:W-:Y:S01]  /*06d0*/  @!P5 VIADD R3, R26.reuse, 0x2 ;  /* 0x000000021a03d836 */ /* 0x040fe20000000000 */
[C---:B------:R-:W-:Y:S01]  /*06e0*/  @!P6 IADD3 R3, PT, PT, R26.reuse, 0x3, RZ ;  /* 0x000000031a03e810 */ /* 0x040fe20007ffe0ff */
[C---:B------:R-:W-:Y:S02]  /*06f0*/  @!P2 VIADD R3, R26.reuse, 0x4 ;  /* 0x000000041a03a836 */ /* 0x040fe40000000000 */
[C---:B------:R-:W-:Y:S02]  /*0700*/  @!P1 VIADD R3, R26.reuse, 0x5 ;  /* 0x000000051a039836 */ /* 0x040fe40000000000 */
[----:B------:R-:W-:Y:S01]  /*0710*/  @!P0 VIADD R3, R26, 0x6 ;  /* 0x000000061a038836 */ /* 0x000fe20000000000 */
[----:B0-----:R-:W-:-:S02]  /*0720*/  IADD3 R6, P1, PT, R6, 0x40, RZ ;  /* 0x0000004006067810 */ /* 0x001fc40007f3e0ff */
[----:B------:R-:W-:-:S03]  /*0730*/  IADD3 R14, P2, PT, R14, 0x40, RZ ;  /* 0x000000400e0e7810 */ /* 0x000fc60007f5e0ff */
[----:B------:R-:W-:Y:S02]  /*0740*/  IMAD.X R7, RZ, RZ, R7, P1 ;  /* 0x000000ffff077224 */ /* 0x000fe400008e0607 */
[----:B------:R-:W-:Y:S01]  /*0750*/  IMAD.X R15, RZ, RZ, R15, P2 ;  /* 0x000000ffff0f7224 */ /* 0x000fe200010e060f */
[----:B--2---:R-:W-:Y:S02]  /*0760*/  DADD R16, -R8, R16 ;  /* 0x0000000008107229 */ /* 0x004fe40000000110 */
[----:B---3--:R-:W-:-:S06]  /*0770*/  DADD R18, -R4, R18 ;  /* 0x0000000004127229 */ /* 0x008fcc0000000112 */
[----:B------:R-:W-:-:S08]  /*0780*/  DMUL R12, R16, R16 ;  /* 0x00000010100c7228 */ /* 0x000fd00000000000 */
[----:B------:R-:W-:-:S08]  /*0790*/  DFMA R12, R18, R18, R12 ;  /* 0x00000012120c722b */ /* 0x000fd0000000000c */
[----:B------:R-:W-:-:S14]  /*07a0*/  DSETP.GEU.AND P3, PT, R12, R10, PT ;  /* 0x0000000a0c00722a */ /* 0x000fdc0003f6e000 */
[C---:B------:R-:W-:Y:S02]  /*07b0*/  @!P3 VIADD R3, R26.reuse, 0x7 ;  /* 0x000000071a03b836 */ /* 0x040fe40000000000 */
[----:B------:R-:W-:-:S05]  /*07c0*/  VIADD R26, R26, 0x8 ;  /* 0x000000081a1a7836 */ /* 0x000fca0000000000 */
[----:B------:R-:W-:Y:S02]  /*07d0*/  ISETP.NE.AND P0, PT, R26, R2, PT ;  /* 0x000000021a00720c */ /* 0x000fe40003f05270 */
[----:B------:R-:W-:Y:S02]  /*07e0*/  FSEL R10, R12, R10, !P3 ;  /* 0x0000000a0c0a7208 */ /* 0x000fe40005800000 */
[----:B------:R-:W-:-:S09]  /*07f0*/  FSEL R11, R13, R11, !P3 ;  /* 0x0000000b0d0b7208 */ /* 0x000fd20005800000 */
[----:B------:R-:W-:Y:S05]  /*0800*/  @P0 BRA `(.L_x_18) ;  /* 0xfffffff800a40947 */ /* 0x000fea000383ffff */
.L_x_17:
[----:B------:R-:W-:Y:S05]  /*0810*/  BRA.U !UP0, `(.L_x_16) ;  /* 0x0000000508707547 */ /* 0x000fea000b800000 */
[----:B------:R-:W-:Y:S02]  /*0820*/  UISETP.GE.U32.AND UP0, UPT, UR9, 0x4, UPT ;  /* 0x000000040900788c */ /* 0x000fe4000bf06070 */
[----:B------:R-:W-:-:S04]  /*0830*/  ULOP3.LUT UR5, UR8, 0x3, URZ, 0xc0, !UPT ;  /* 0x0000000308057892 */ /* 0x000fc8000f8ec0ff */
[----:B------:R-:W-:-:S03]  /*0840*/  UISETP.NE.AND UP1, UPT, UR5, URZ, UPT ;  /* 0x000000ff0500728c */ /* 0x000fc6000bf25270 */
[----:B------:R-:W-:Y:S08]  /*0850*/  BRA.U !UP0, `(.L_x_19) ;  /* 0x0000000108b47547 */ /* 0x000ff0000b800000 */
[----:B------:R-:W2:Y:S08]  /*0860*/  LDC.64 R28, c[0x0][0x3a0] ;  /* 0x0000e800ff1c7b82 */ /* 0x000eb00000000a00 */
[----:B------:R-:W3:Y:S01]  /*0870*/  LDC.64 R26, c[0x0][0x398] ;  /* 0x0000e600ff1a7b82 */ /* 0x000ee20000000a00 */
[----:B--2---:R-:W-:-:S05]  /*0880*/  IMAD.WIDE.U32 R28, R2, 0x8, R28 ;  /* 0x00000008021c7825 */ /* 0x004fca00078e001c */
[----:B------:R-:W1:Y:S01]  /*0890*/  LDG.E.64 R24, desc[UR12][R28.64] ;  /* 0x0000000c1c187981 */ /* 0x000e62000c1e1b00 */
[----:B---3--:R-:W-:-:S03]  /*08a0*/  IMAD.WIDE.U32 R26, R2, 0x8, R26 ;  /* 0x00000008021a7825 */ /* 0x008fc600078e001a */
[----:B------:R-:W2:Y:S04]  /*08b0*/  LDG.E.64 R22, desc[UR12][R28.64+0x8] ;  /* 0x0000080c1c167981 */ /* 0x000ea8000c1e1b00 */
[----:B------:R-:W0:Y:S04]  /*08c0*/  LDG.E.64 R20, desc[UR12][R26.64] ;  /* 0x0000000c1a147981 */ /* 0x000e28000c1e1b00 */
[----:B------:R-:W3:Y:S04]  /*08d0*/  LDG.E.64 R6, desc[UR12][R26.64+0x8] ;  /* 0x0000080c1a067981 */ /* 0x000ee8000c1e1b00 */
[----:B------:R-:W4:Y:S04]  /*08e0*/  LDG.E.64 R16, desc[UR12][R28.64+0x10] ;  /* 0x0000100c1c107981 */ /* 0x000f28000c1e1b00 */
[----:B------:R-:W5:Y:S04]  /*08f0*/  LDG.E.64 R18, desc[UR12][R26.64+0x10] ;  /* 0x0000100c1a127981 */ /* 0x000f68000c1e1b00 */
[----:B------:R-:W5:Y:S04]  /*0900*/  LDG.E.64 R12, desc[UR12][R28.64+0x18] ;  /* 0x0000180c1c0c7981 */ /* 0x000f68000c1e1b00 */
[----:B------:R-:W5:Y:S01]  /*0910*/  LDG.E.64 R14, desc[UR12][R26.64+0x18] ;  /* 0x0000180c1a0e7981 */ /* 0x000f62000c1e1b00 */
[----:B-1----:R-:W-:-:S02]  /*0920*/  DADD R24, -R8, R24 ;  /* 0x0000000008187229 */ /* 0x002fc40000000118 */
[----:B--2---:R-:W-:Y:S02]  /*0930*/  DADD R22, -R8, R22 ;  /* 0x0000000008167229 */ /* 0x004fe40000000116 */
[----:B0-----:R-:W-:-:S04]  /*0940*/  DADD R20, -R4, R20 ;  /* 0x0000000004147229 */ /* 0x001fc80000000114 */
[----:B------:R-:W-:Y:S02]  /*0950*/  DMUL R24, R24, R24 ;  /* 0x0000001818187228 */ /* 0x000fe40000000000 */
[----:B---3--:R-:W-:Y:S02]  /*0960*/  DADD R6, -R4, R6 ;  /* 0x0000000004067229 */ /* 0x008fe40000000106 */
[----:B------:R-:W-:-:S04]  /*0970*/  DMUL R22, R22, R22 ;  /* 0x0000001616167228 */ /* 0x000fc80000000000 */
[----:B------:R-:W-:Y:S02]  /*0980*/  DFMA R24, R20, R20, R24 ;  /* 0x000000141418722b */ /* 0x000fe40000000018 */
[----:B----4-:R-:W-:Y:S02]  /*0990*/  DADD R16, -R8, R16 ;  /* 0x0000000008107229 */ /* 0x010fe40000000110 */
[----:B------:R-:W-:-:S04]  /*09a0*/  DFMA R6, R6, R6, R22 ;  /* 0x000000060606722b */ /* 0x000fc80000000016 */
[----:B------:R-:W-:Y:S02]  /*09b0*/  DSETP.GEU.AND P0, PT, R24, R10, PT ;  /* 0x0000000a1800722a */ /* 0x000fe40003f0e000 */
[----:B-----5:R-:W-:Y:S02]  /*09c0*/  DADD R18, -R4, R18 ;  /* 0x0000000004127229 */ /* 0x020fe40000000112 */
[----:B------:R-:W-:Y:S02]  /*09d0*/  DMUL R16, R16, R16 ;  /* 0x0000001010107228 */ /* 0x000fe40000000000 */
[----:B------:R-:W-:Y:S02]  /*09e0*/  FSEL R10, R24, R10, !P0 ;  /* 0x0000000a180a7208 */ /* 0x000fe40004000000 */
[----:B------:R-:W-:Y:S01]  /*09f0*/  FSEL R11, R25, R11, !P0 ;  /* 0x0000000b190b7208 */ /* 0x000fe20004000000 */
[----:B------:R-:W-:-:S05]  /*0a00*/  DADD R12, -R8, R12 ;  /* 0x00000000080c7229 */ /* 0x000fca000000010c */
[----:B------:R-:W-:Y:S02]  /*0a10*/  DSETP.GEU.AND P1, PT, R6, R10, PT ;  /* 0x0000000a0600722a */ /* 0x000fe40003f2e000 */
[----:B------:R-:W-:Y:S02]  /*0a20*/  DFMA R16, R18, R18, R16 ;  /* 0x000000121210722b */ /* 0x000fe40000000010 */
[----:B------:R-:W-:Y:S02]  /*0a30*/  DADD R14, -R4, R14 ;  /* 0x00000000040e7229 */ /* 0x000fe4000000010e */
[----:B------:R-:W-:Y:S02]  /*0a40*/  FSEL R6, R6, R10, !P1 ;  /* 0x0000000a06067208 */ /* 0x000fe40004800000 */
[----:B------:R-:W-:Y:S01]  /*0a50*/  FSEL R7, R7, R11, !P1 ;  /* 0x0000000b07077208 */ /* 0x000fe20004800000 */
[----:B------:R-:W-:-:S05]  /*0a60*/  DMUL R12, R12, R12 ;  /* 0x0000000c0c0c7228 */ /* 0x000fca0000000000 */
[----:B------:R-:W-:-:S03]  /*0a70*/  DSETP.GEU.AND P2, PT, R16, R6, PT ;  /* 0x000000061000722a */ /* 0x000fc60003f4e000 */
[----:B------:R-:W-:-:S03]  /*0a80*/  DFMA R12, R14, R14, R12 ;  /* 0x0000000e0e0c722b */ /* 0x000fc6000000000c */
[----:B------:R-:W-:Y:S02]  /*0a90*/  FSEL R6, R16, R6, !P2 ;  /* 0x0000000610067208 */ /* 0x000fe40005000000 */
[----:B------:R-:W-:-:S06]  /*0aa0*/  FSEL R7, R17, R7, !P2 ;  /* 0x0000000711077208 */ /* 0x000fcc0005000000 */
[----:B------:R-:W-:Y:S01]  /*0ab0*/  DSETP.GEU.AND P3, PT, R12, R6, PT ;  /* 0x000000060c00722a */ /* 0x000fe20003f6e000 */
[C---:B------:R-:W-:Y:S02]  /*0ac0*/  SEL R3, R2.reuse, R3, !P0 ;  /* 0x0000000302037207 */ /* 0x040fe40004000000 */
[C---:B------:R-:W-:Y:S01]  /*0ad0*/  @!P1 IADD3 R3, PT, PT, R2.reuse, 0x1, RZ ;  /* 0x0000000102039810 */ /* 0x040fe20007ffe0ff */
[----:B------:R-:W-:Y:S02]  /*0ae0*/  @!P2 VIADD R3, R2, 0x2 ;  /* 0x000000020203a836 */ /* 0x000fe40000000000 */
[----:B------:R-:W-:Y:S02]  /*0af0*/  FSEL R10, R12, R6, !P3 ;  /* 0x000000060c0a7208 */ /* 0x000fe40005800000 */
[----:B------:R-:W-:-:S06]  /*0b00*/  FSEL R11, R13, R7, !P3 ;  /* 0x000000070d0b7208 */ /* 0x000fcc0005800000 */
[C---:B------:R-:W-:Y:S02]  /*0b10*/  @!P3 VIADD R3, R2.reuse, 0x3 ;  /* 0x000000030203b836 */ /* 0x040fe40000000000 */
[----:B------:R-:W-:-:S07]  /*0b20*/  VIADD R2, R2, 0x4 ;  /* 0x0000000402027836 */ /* 0x000fce0000000000 */
.L_x_19:
[----:B------:R-:W-:Y:S05]  /*0b30*/  BRA.U !UP1, `(.L_x_16) ;  /* 0x0000000109a87547 */ /* 0x000fea000b800000 */
[----:B------:R-:W-:Y:S02]  /*0b40*/  UISETP.NE.AND UP0, UPT, UR5, 0x1, UPT ;  /* 0x000000010500788c */ /* 0x000fe4000bf05270 */
[----:B------:R-:W-:-:S04]  /*0b50*/  ULOP3.LUT UR4, UR8, 0x1, URZ, 0xc0, !UPT ;  /* 0x0000000108047892 */ /* 0x000fc8000f8ec0ff */
[----:B------:R-:W-:-:S03]  /*0b60*/  UISETP.NE.U32.AND UP1, UPT, UR4, 0x1, UPT ;  /* 0x000000010400788c */ /* 0x000fc6000bf25070 */
        /* <DEDUP_REMOVED lines=8> */
[----:B------:R-:W3:Y:S01]  /*0bf0*/  LDG.E.64 R6, desc[UR12][R12.64+0x8] ;  /* 0x0000080c0c067981 */ /* 0x000ee2000c1e1b00 */
[C---:B-1----:R-:W-:Y:S02]  /*0c00*/  DADD R18, -R8.reuse, R18 ;  /* 0x0000000008127229 */ /* 0x042fe40000000112 */
[----:B--2---:R-:W-:-:S02]  /*0c10*/  DADD R20, -R8, R20 ;  /* 0x0000000008147229 */ /* 0x004fc40000000114 */
[----:B0-----:R-:W-:-:S04]  /*0c20*/  DADD R14, -R4, R14 ;  /* 0x00000000040e7229 */ /* 0x001fc8000000010e */
[----:B------:R-:W-:Y:S02]  /*0c30*/  DMUL R18, R18, R18 ;  /* 0x0000001212127228 */ /* 0x000fe40000000000 */
[----:B---3--:R-:W-:Y:S02]  /*0c40*/  DADD R6, -R4, R6 ;  /* 0x0000000004067229 */ /* 0x008fe40000000106 */
[----:B------:R-:W-:-:S04]  /*0c50*/  DMUL R20, R20, R20 ;  /* 0x0000001414147228 */ /* 0x000fc80000000000 */
[----:B------:R-:W-:-:S04]  /*0c60*/  DFMA R18, R14, R14, R18 ;  /* 0x0000000e0e12722b */ /* 0x000fc80000000012 */
[----:B------:R-:W-:-:S04]  /*0c70*/  DFMA R20, R6, R6, R20 ;  /* 0x000000060614722b */ /* 0x000fc80000000014 */
[----:B------:R-:W-:-:S06]  /*0c80*/  DSETP.GEU.AND P0, PT, R18, R10, PT ;  /* 0x0000000a1200722a */ /* 0x000fcc0003f0e000 */
[----:B------:R-:W-:Y:S02]  /*0c90*/  FSEL R6, R18, R10, !P0 ;  /* 0x0000000a12067208 */ /* 0x000fe40004000000 */
[----:B------:R-:W-:-:S06]  /*0ca0*/  FSEL R7, R19, R11, !P0 ;  /* 0x0000000b13077208 */ /* 0x000fcc0004000000 */
[----:B------:R-:W-:Y:S01]  /*0cb0*/  DSETP.GEU.AND P1, PT, R20, R6, PT ;  /* 0x000000061400722a */ /* 0x000fe20003f2e000 */
[----:B------:R-:W-:-:S05]  /*0cc0*/  SEL R3, R2, R3, !P0 ;  /* 0x0000000302037207 */ /* 0x000fca0004000000 */
[----:B------:R-:W-:Y:S02]  /*0cd0*/  FSEL R10, R20, R6, !P1 ;  /* 0x00000006140a7208 */ /* 0x000fe40004800000 */
[----:B------:R-:W-:-:S06]  /*0ce0*/  FSEL R11, R21, R7, !P1 ;  /* 0x00000007150b7208 */ /* 0x000fcc0004800000 */
[C---:B------:R-:W-:Y:S02]  /*0cf0*/  @!P1 VIADD R3, R2.reuse, 0x1 ;  /* 0x0000000102039836 */ /* 0x040fe40000000000 */
[----:B------:R-:W-:-:S07]  /*0d00*/  VIADD R2, R2, 0x2 ;  /* 0x0000000202027836 */ /* 0x000fce0000000000 */
.L_x_20:
[----:B------:R-:W-:Y:S05]  /*0d10*/  BRA.U UP1, `(.L_x_16) ;  /* 0x0000000101307547 */ /* 0x000fea000b800000 */
[----:B------:R-:W2:Y:S08]  /*0d20*/  LDC.64 R12, c[0x0][0x3a0] ;  /* 0x0000e800ff0c7b82 */ /* 0x000eb00000000a00 */
[----:B------:R-:W3:Y:S01]  /*0d30*/  LDC.64 R6, c[0x0][0x398] ;  /* 0x0000e600ff067b82 */ /* 0x000ee20000000a00 */
[----:B--2---:R-:W-:-:S06]  /*0d40*/  IMAD.WIDE.U32 R12, R2, 0x8, R12 ;  /* 0x00000008020c7825 */ /* 0x004fcc00078e000c */
[----:B------:R-:W1:Y:S01]  /*0d50*/  LDG.E.64 R12, desc[UR12][R12.64] ;  /* 0x0000000c0c0c7981 */ /* 0x000e62000c1e1b00 */
[----:B---3--:R-:W-:-:S06]  /*0d60*/  IMAD.WIDE.U32 R6, R2, 0x8, R6 ;  /* 0x0000000802067825 */ /* 0x008fcc00078e0006 */
[----:B------:R-:W0:Y:S01]  /*0d70*/  LDG.E.64 R6, desc[UR12][R6.64] ;  /* 0x0000000c06067981 */ /* 0x000e22000c1e1b00 */
[----:B-1----:R-:W-:Y:S02]  /*0d80*/  DADD R8, -R8, R12 ;  /* 0x0000000008087229 */ /* 0x002fe4000000010c */
[----:B0-----:R-:W-:-:S06]  /*0d90*/  DADD R4, -R4, R6 ;  /* 0x0000000004047229 */ /* 0x001fcc0000000106 */
[----:B------:R-:W-:-:S08]  /*0da0*/  DMUL R8, R8, R8 ;  /* 0x0000000808087228 */ /* 0x000fd00000000000 */
[----:B------:R-:W-:-:S08]  /*0db0*/  DFMA R8, R4, R4, R8 ;  /* 0x000000040408722b */ /* 0x000fd00000000008 */
[----:B------:R-:W-:-:S06]  /*0dc0*/  DSETP.GEU.AND P0, PT, R8, R10, PT ;  /* 0x0000000a0800722a */ /* 0x000fcc0003f0e000 */
[----:B------:R-:W-:-:S08]  /*0dd0*/  SEL R3, R2, R3, !P0 ;  /* 0x0000000302037207 */ /* 0x000fd00004000000 */
.L_x_16:
[----:B0-----:R-:W0:Y:S02]  /*0de0*/  LDC.64 R4, c[0x0][0x390] ;  /* 0x0000e400ff047b82 */ /* 0x001e240000000a00 */
[----:B0-----:R-:W-:-:S05]  /*0df0*/  IMAD.WIDE R4, R0, 0x4, R4 ;  /* 0x0000000400047825 */ /* 0x001fca00078e0204 */
[----:B------:R-:W-:Y:S01]  /*0e00*/  STG.E desc[UR12][R4.64], R3 ;  /* 0x0000000304007986 */ /* 0x000fe2000c10190c */
[----:B------:R-:W-:Y:S05]  /*0e10*/  EXIT ;  /* 0x000000000000794d */ /* 0x000fea0003800000 */
.L_x_21:
        /* <DEDUP_REMOVED lines=14> */
.L_x_28:


//--------------------- .text._Z17assignKernel_flatPiS_S_PdS0_ii --------------------------
	.section	.text._Z17assignKernel_flatPiS_S_PdS0_ii,"ax",@progbits
	.align	128
        .global         _Z17assignKernel_flatPiS_S_PdS0_ii
        .type           _Z17assignKernel_flatPiS_S_PdS0_ii,@function
        .size           _Z17assignKernel_flatPiS_S_PdS0_ii,(.L_x_29 - _Z17assignKernel_flatPiS_S_PdS0_ii)
        .other          _Z17assignKernel_flatPiS_S_PdS0_ii,@"STO_CUDA_ENTRY STV_DEFAULT"
_Z17assignKernel_flatPiS_S_PdS0_ii:
.text._Z17assignKernel_flatPiS_S_PdS0_ii:
[----:B------:R-:W-:Y:S08]  /*0000*/  LDC R1, c[0x0][0x37c] ;  /* 0x0000df00ff017b82 */ /* 0x000ff00000000800 */
[----:B------:R-:W0:Y:S01]  /*0010*/  LDC R3, c[0x0][0x3a8] ;  /* 0x0000ea00ff037b82 */ /* 0x000e220000000800 */
[----:B------:R-:W1:Y:S07]  /*0020*/  S2R R10, SR_TID.X ;  /* 0x00000000000a7919 */ /* 0x000e6e0000002100 */
[----:B------:R-:W1:Y:S08]  /*0030*/  S2UR UR4, SR_CTAID.X ;  /* 0x00000000000479c3 */ /* 0x000e700000002500 */
[----:B------:R-:W1:Y:S01]  /*0040*/  LDC R7, c[0x0][0x360] ;  /* 0x0000d800ff077b82 */ /* 0x000e620000000800 */
[----:B0-----:R-:W-:-:S02]  /*0050*/  IABS R9, R3 ;  /* 0x0000000300097213 */ /* 0x001fc40000000000 */
[----:B------:R-:W-:Y:S02]  /*0060*/  LOP3.LUT R11, RZ, R3, RZ, 0x33, !PT ;  /* 0x00000003ff0b7212 */ /* 0x000fe400078e33ff */
[----:B------:R-:W0:Y:S01]  /*0070*/  I2F.RP R0, R9 ;  /* 0x0000000900007306 */ /* 0x000e220000209400 */
[----:B-1----:R-:W-:Y:S01]  /*0080*/  IMAD R2, R7, UR4, R10 ;  /* 0x0000000407027c24 */ /* 0x002fe2000f8e020a */
[----:B------:R-:W1:Y:S06]  /*0090*/  LDCU UR4, c[0x0][0x3ac] ;  /* 0x00007580ff0477ac */ /* 0x000e6c0008000800 */
[----:B0-----:R-:W0:Y:S02]  /*00a0*/  MUFU.RCP R0, R0 ;  /* 0x0000000000007308 */ /* 0x001e240000001000 */
[----:B0-----:R-:W-:Y:S01]  /*00b0*/  VIADD R4, R0, 0xffffffe ;  /* 0x0ffffffe00047836 */ /* 0x001fe20000000000 */
[----:B------:R-:W-:-:S05]  /*00c0*/  IABS R0, R2 ;  /* 0x0000000200007213 */ /* 0x000fca0000000000 */
[----:B------:R0:W2:Y:S02]  /*00d0*/  F2I.FTZ.U32.TRUNC.NTZ R5, R4 ;  /* 0x0000000400057305 */ /* 0x0000a4000021f000 */
[----:B0-----:R-:W-:Y:S02]  /*00e0*/  HFMA2 R4, -RZ, RZ, 0, 0 ;  /* 0x00000000ff047431 */ /* 0x001fe400000001ff */
[----:B--2---:R-:W-:-:S04]  /*00f0*/  IMAD.MOV R6, RZ, RZ, -R5 ;  /* 0x000000ffff067224 */ /* 0x004fc800078e0a05 */
[----:B------:R-:W-:-:S04]  /*0100*/  IMAD R7, R6, R9, RZ ;  /* 0x0000000906077224 */ /* 0x000fc800078e02ff */
[----:B------:R-:W-:-:S06]  /*0110*/  IMAD.HI.U32 R5, R5, R7, R4 ;  /* 0x0000000705057227 */ /* 0x000fcc00078e0004 */
[----:B------:R-:W-:-:S04]  /*0120*/  IMAD.HI.U32 R5, R5, R0, RZ ;  /* 0x0000000005057227 */ /* 0x000fc800078e00ff */
[----:B------:R-:W-:-:S04]  /*0130*/  IMAD.MOV R6, RZ, RZ, -R5 ;  /* 0x000000ffff067224 */ /* 0x000fc800078e0a05 */
[----:B------:R-:W-:-:S05]  /*0140*/  IMAD R0, R9, R6, R0 ;  /* 0x0000000609007224 */ /* 0x000fca00078e0200 */
[----:B------:R-:W-:-:S13]  /*0150*/  ISETP.GT.U32.AND P2, PT, R9, R0, PT ;  /* 0x000000000900720c */ /* 0x000fda0003f44070 */
[----:B------:R-:W-:Y:S01]  /*0160*/  @!P2 IMAD.IADD R0, R0, 0x1, -R9 ;  /* 0x000000010000a824 */ /* 0x000fe200078e0a09 */
[----:B------:R-:W-:-:S04]  /*0170*/  @!P2 IADD3 R5, PT, PT, R5, 0x1, RZ ;  /* 0x000000010505a810 */ /* 0x000fc80007ffe0ff */
[----:B------:R-:W-:Y:S02]  /*0180*/  ISETP.GE.U32.AND P1, PT, R0, R9, PT ;  /* 0x000000090000720c */ /* 0x000fe40003f26070 */
[----:B------:R-:W-:-:S04]  /*0190*/  LOP3.LUT R0, R2, R3, RZ, 0x3c, !PT ;  /* 0x0000000302007212 */ /* 0x000fc800078e3cff */
[----:B------:R-:W-:-:S07]  /*01a0*/  ISETP.GE.AND P0, PT, R0, RZ, PT ;  /* 0x000000ff0000720c */ /* 0x000fce0003f06270 */
[----:B------:R-:W-:Y:S01]  /*01b0*/  @P1 VIADD R5, R5, 0x1 ;  /* 0x0000000105051836 */ /* 0x000fe20000000000 */
[----:B------:R-:W-:-:S05]  /*01c0*/  ISETP.NE.AND P1, PT, R3, RZ, PT ;  /* 0x000000ff0300720c */ /* 0x000fca0003f25270 */
[----:B------:R-:W-:-:S05]  /*01d0*/  @!P0 IMAD.MOV R5, RZ, RZ, -R5 ;  /* 0x000000ffff058224 */ /* 0x000fca00078e0a05 */
[----:B------:R-:W-:-:S04]  /*01e0*/  SEL R0, R11, R5, !P1 ;  /* 0x000000050b007207 */ /* 0x000fc80004800000 */
[----:B-1----:R-:W-:-:S13]  /*01f0*/  ISETP.GE.AND P0, PT, R0, UR4, PT ;  /* 0x0000000400007c0c */ /* 0x002fda000bf06270 */
[----:B------:R-:W-:Y:S05]  /*0200*/  @P0 EXIT ;  /* 0x000000000000094d */ /* 0x000fea0003800000 */
[----:B------:R-:W0:Y:S01]  /*0210*/  LDC.64 R16, c[0x0][0x388] ;  /* 0x0000e200ff107b82 */ /* 0x000e220000000a00 */
[----:B------:R-:W1:Y:S07]  /*0220*/  LDCU.64 UR6, c[0x0][0x358] ;  /* 0x00006b00ff0677ac */ /* 0x000e6e0008000a00 */
[----:B------:R-:W2:Y:S08]  /*0230*/  LDC.64 R14, c[0x0][0x380] ;  /* 0x0000e000ff0e7b82 */ /* 0x000eb00000000a00 */
[----:B------:R-:W3:Y:S01]  /*0240*/  LDC.64 R6, c[0x0][0x3a0] ;  /* 0x0000e800ff067b82 */ /* 0x000ee20000000a00 */
[----:B------:R-:W-:-:S07]  /*0250*/  IADD3 R8, PT, PT, -R0, RZ, RZ ;  /* 0x000000ff00087210 */ /* 0x000fce0007ffe1ff */
[----:B------:R-:W4:Y:S01]  /*0260*/  LDC.64 R4, c[0x0][0x398] ;  /* 0x0000e600ff047b82 */ /* 0x000f220000000a00 */
[----:B0-----:R-:W-:-:S05]  /*0270*/  IMAD.WIDE R16, R0, 0x4, R16 ;  /* 0x0000000400107825 */ /* 0x001fca00078e0210 */
[----:B-1----:R0:W5:Y:S01]  /*0280*/  LDG.E R12, desc[UR6][R16.64] ;  /* 0x00000006100c7981 */ /* 0x002162000c1e1900 */
[----:B------:R-:W-:Y:S02]  /*0290*/  IMAD R2, R3, R8, R2 ;  /* 0x0000000803027224 */ /* 0x000fe400078e0202 */
[----:B--2---:R-:W-:-:S05]  /*02a0*/  IMAD.WIDE R14, R0, 0x4, R14 ;  /* 0x00000004000e7825 */ /* 0x004fca00078e020e */
[----:B------:R1:W2:Y:S01]  /*02b0*/  LDG.E R13, desc[UR6][R14.64] ;  /* 0x000000060e0d7981 */ /* 0x0002a2000c1e1900 */
[----:B---3--:R-:W-:-:S06]  /*02c0*/  IMAD.WIDE R6, R2, 0x8, R6 ;  /* 0x0000000802067825 */ /* 0x008fcc00078e0206 */
[----:B------:R-:W3:Y:S01]  /*02d0*/  LDG.E.64 R6, desc[UR6][R6.64] ;  /* 0x0000000606067981 */ /* 0x000ee2000c1e1b00 */
[----:B----4-:R-:W-:-:S05]  /*02e0*/  IMAD.WIDE R4, R2, 0x8, R4 ;  /* 0x0000000802047825 */ /* 0x010fca00078e0204 */
[----:B------:R4:W3:Y:S01]  /*02f0*/  LDG.E.64 R8, desc[UR6][R4.64] ;  /* 0x0000000604087981 */ /* 0x0008e2000c1e1b00 */
[----:B------:R-:W0:Y:S01]  /*0300*/  I2F.U32.RP R18, R3 ;  /* 0x0000000300127306 */ /* 0x000e220000209000 */
[----:B------:R-:W1:Y:S01]  /*0310*/  S2UR UR5, SR_CgaCtaId ;  /* 0x00000000000579c3 */ /* 0x000e620000008800 */
[----:B------:R-:W-:-:S06]  /*0320*/  UMOV UR4, 0x400 ;  /* 0x0000040000047882 */ /* 0x000fcc0000000000 */
[----:B0-----:R-:W0:Y:S01]  /*0330*/  MUFU.RCP R18, R18 ;  /* 0x0000001200127308 */ /* 0x001e220000001000 */
[----:B-1----:R-:W-:Y:S01]  /*0340*/  ULEA UR4, UR5, UR4, 0x18 ;  /* 0x0000000405047291 */ /* 0x002fe2000f8ec0ff */
[----:B0-----:R-:W-:-:S06]  /*0350*/  VIADD R16, R18, 0xffffffe ;  /* 0x0ffffffe12107836 */ /* 0x001fcc0000000000 */
[----:B------:R0:W1:Y:S02]  /*0360*/  F2I.FTZ.U32.TRUNC.NTZ R17, R16 ;  /* 0x0000001000117305 */ /* 0x000064000021f000 */
[----:B0-----:R-:W-:Y:S01]  /*0370*/  IMAD.MOV.U32 R16, RZ, RZ, RZ ;  /* 0x000000ffff107224 */ /* 0x001fe200078e00ff */
[----:B-1----:R-:W-:-:S05]  /*0380*/  IADD3 R20, PT, PT, RZ, -R17, RZ ;  /* 0x80000011ff147210 */ /* 0x002fca0007ffe0ff */
[----:B------:R-:W-:-:S04]  /*0390*/  IMAD R15, R20, R3, RZ ;  /* 0x00000003140f7224 */ /* 0x000fc800078e02ff */
[----:B------:R-:W-:-:S06]  /*03a0*/  IMAD.HI.U32 R17, R17, R15, R16 ;  /* 0x0000000f11117227 */ /* 0x000fcc00078e0010 */
[----:B------:R-:W-:-:S05]  /*03b0*/  IMAD.HI.U32 R14, R17, R10, RZ ;  /* 0x0000000a110e7227 */ /* 0x000fca00078e00ff */
[----:B----4-:R-:W-:-:S05]  /*03c0*/  IADD3 R4, PT, PT, -R14, RZ, RZ ;  /* 0x000000ff0e047210 */ /* 0x010fca0007ffe1ff */
[----:B------:R-:W-:-:S05]  /*03d0*/  IMAD R4, R3, R4, R10 ;  /* 0x0000000403047224 */ /* 0x000fca00078e020a */
[----:B------:R-:W-:-:S13]  /*03e0*/  ISETP.GE.U32.AND P0, PT, R4, R3, PT ;  /* 0x000000030400720c */ /* 0x000fda0003f06070 */
[----:B------:R-:W-:Y:S01]  /*03f0*/  @P0 IMAD.IADD R4, R4, 0x1, -R3 ;  /* 0x0000000104040824 */ /* 0x000fe200078e0a03 */
[----:B------:R-:W-:Y:S02]  /*0400*/  @P0 IADD3 R14, PT, PT, R14, 0x1, RZ ;  /* 0x000000010e0e0810 */ /* 0x000fe40007ffe0ff */
[----:B------:R-:W-:Y:S02]  /*0410*/  ISETP.NE.U32.AND P0, PT, R3, RZ, PT ;  /* 0x000000ff0300720c */ /* 0x000fe40003f05070 */
[----:B------:R-:W-:-:S13]  /*0420*/  ISETP.GE.U32.AND P1, PT, R4, R3, PT ;  /* 0x000000030400720c */ /* 0x000fda0003f26070 */
[----:B------:R-:W-:-:S05]  /*0430*/  @P1 VIADD R14, R14, 0x1 ;  /* 0x000000010e0e1836 */ /* 0x000fca0000000000 */
[----:B------:R-:W-:-:S04]  /*0440*/  SEL R11, R11, R14, !P0 ;  /* 0x0000000e0b0b7207 */ /* 0x000fc80004000000 */
[----:B------:R-:W-:-:S05]  /*0450*/  IADD3 R4, PT, PT, -R11, RZ, RZ ;  /* 0x000000ff0b047210 */ /* 0x000fca0007ffe1ff */
[----:B------:R-:W-:-:S05]  /*0460*/  IMAD R3, R3, R4, R10 ;  /* 0x0000000403037224 */ /* 0x000fca00078e020a */
[----:B------:R-:W-:Y:S02]  /*0470*/  ISETP.NE.AND P1, PT, R3, RZ, PT ;  /* 0x000000ff0300720c */ /* 0x000fe40003f25270 */
[----:B------:R-:W-:-:S11]  /*0480*/  LEA R3, R11, UR4, 0x4 ;  /* 0x000000040b037c11 */ /* 0x000fd6000f8e20ff */
[----:B------:R-:W-:Y:S01]  /*0490*/  @!P1 IMAD.MOV.U32 R16, RZ, RZ, -0x400000 ;  /* 0xffc00000ff109424 */ /* 0x000fe200078e00ff */
[----:B------:R-:W-:Y:S01]  /*04a0*/  @!P1 MOV R17, 0x41dfffff ;  /* 0x41dfffff00119802 */ /* 0x000fe20000000f00 */
[----:B------:R-:W-:-:S04]  /*04b0*/  @!P1 IMAD.MOV.U32 R18, RZ, RZ, -0x1 ;  /* 0xffffffffff129424 */ /* 0x000fc800078e00ff */
[----:B------:R0:W-:Y:S04]  /*04c0*/  @!P1 STS.64 [R3], R16 ;  /* 0x0000001003009388 */ /* 0x0001e80000000a00 */
[----:B------:R0:W-:Y:S01]  /*04d0*/  @!P1 STS [R3+0x8], R18 ;  /* 0x0000081203009388 */ /* 0x0001e20000000800 */
[----:B------:R-:W-:Y:S06]  /*04e0*/  BAR.SYNC.DEFER_BLOCKING 0x0 ;  /* 0x0000000000007b1d */ /* 0x000fec0000010000 */
[----:B------:R0:W1:Y:S01]  /*04f0*/  LDS.64 R4, [R3] ;  /* 0x0000000003047984 */ /* 0x0000620000000a00 */
[----:B-----5:R-:W3:Y:S08]  /*0500*/  I2F.F64 R14, R12 ;  /* 0x0000000c000e7312 */ /* 0x020ef00000201c00 */
[----:B--2---:R-:W2:Y:S01]  /*0510*/  I2F.F64 R10, R13 ;  /* 0x0000000d000a7312 */ /* 0x004ea20000201c00 */
[----:B---3--:R-:W-:-:S02]  /*0520*/  DADD R6, R6, -R14 ;  /* 0x0000000006067229 */ /* 0x008fc4000000080e */
[----:B--2---:R-:W-:-:S06]  /*0530*/  DADD R8, R8, -R10 ;  /* 0x0000000008087229 */ /* 0x004fcc000000080a */
[----:B------:R-:W-:-:S08]  /*0540*/  DMUL R6, R6, R6 ;  /* 0x0000000606067228 */ /* 0x000fd00000000000 */
[----:B01----:R-:W-:-:S11]  /*0550*/  DFMA R8, R8, R8, R6 ;  /* 0x000000080808722b */ /* 0x003fd60000000006 */
.L_x_22:
[----:B------:R-:W-:Y:S01]  /*0560*/  DSETP.MIN.AND P0, P2, R8, R4, PT ;  /* 0x000000040800722a */ /* 0x000fe20003a00000 */
[----:B------:R-:W-:Y:S01]  /*0570*/  IMAD.MOV.U32 R11, RZ, RZ, R5 ;  /* 0x000000ffff0b7224 */ /* 0x000fe200078e0005 */
[----:B------:R-:W-:Y:S01]  /*0580*/  MOV R6, R9 ;  /* 0x0000000900067202 */ /* 0x000fe20000000f00 */
[----:B------:R-:W-:Y:S01]  /*0590*/  IMAD.MOV.U32 R7, RZ, RZ, R4 ;  /* 0x000000ffff077224 */ /* 0x000fe200078e0004 */
[----:B------:R-:W-:Y:S05]  /*05a0*/  YIELD ;  /* 0x0000000000007946 */ /* 0x000fea0003800000 */
[----:B------:R-:W-:Y:S02]  /*05b0*/  FSEL R13, R6, R11, P0 ;  /* 0x0000000b060d7208 */ /* 0x000fe40000000000 */
[----:B------:R-:W-:-:S03]  /*05c0*/  MOV R6, R8 ;  /* 0x0000000800067202 */ /* 0x000fc60000000f00 */
[----:B------:R-:W-:Y:S02]  /*05d0*/  @P2 LOP3.LUT R13, R11, 0x80000, RZ, 0xfc, !PT ;  /* 0x000800000b0d2812 */ /* 0x000fe400078efcff */
[----:B------:R-:W-:Y:S02]  /*05e0*/  SEL R6, R6, R7, P0 ;  /* 0x0000000706067207 */ /* 0x000fe40000000000 */
[----:B------:R-:W-:-:S06]  /*05f0*/  MOV R7, R13 ;  /* 0x0000000d00077202 */ /* 0x000fcc0000000f00 */
[----:B------:R-:W0:Y:S02]  /*0600*/  ATOMS.CAS.64 R6, [R3], R4, R6 ;  /* 0x000000040306738d */ /* 0x000e240000000406 */
[----:B0-----:R-:W-:Y:S01]  /*0610*/  ISETP.NE.U32.AND P0, PT, R4, R6, PT ;  /* 0x000000060400720c */ /* 0x001fe20003f05070 */
[----:B------:R-:W-:-:S03]  /*0620*/  IMAD.MOV.U32 R4, RZ, RZ, R6 ;  /* 0x000000ffff047224 */ /* 0x000fc600078e0006 */
[-C--:B------:R-:W-:Y:S02]  /*0630*/  ISETP.NE.AND.EX P0, PT, R5, R7.reuse, PT, P0 ;  /* 0x000000070500720c */ /* 0x080fe40003f05300 */
[----:B------:R-:W-:-:S11]  /*0640*/  MOV R5, R7 ;  /* 0x0000000700057202 */ /* 0x000fd60000000f00 */
[----:B------:R-:W-:Y:S05]  /*0650*/  @P0 BRA `(.L_x_22) ;  /* 0xfffffffc00c00947 */ /* 0x000fea000383ffff */
[----:B------:R-:W-:Y:S05]  /*0660*/  WARPSYNC.ALL ;  /* 0x0000000000007948 */ /* 0x000fea0003800000 */
[----:B------:R-:W-:Y:S06]  /*0670*/  BAR.SYNC.DEFER_BLOCKING 0x0 ;  /* 0x0000000000007b1d */ /* 0x000fec0000010000 */
[----:B------:R-:W0:Y:S02]  /*0680*/  LDS.64 R4, [R3] ;  /* 0x0000000003047984 */ /* 0x000e240000000a00 */
[----:B0-----:R-:W-:-:S14]  /*0690*/  DSETP.NEU.AND P0, PT, R8, R4, PT ;  /* 0x000000040800722a */ /* 0x001fdc0003f0d000 */
[----:B------:R0:W-:Y:S01]  /*06a0*/  @!P0 STS [R3+0x8], R2 ;  /* 0x0000080203008388 */ /* 0x0001e20000000800 */
[----:B------:R-:W-:Y:S06]  /*06b0*/  BAR.SYNC.DEFER_BLOCKING 0x0 ;  /* 0x0000000000007b1d */ /* 0x000fec0000010000 */
[----:B------:R-:W-:Y:S05]  /*06c0*/  @P1 EXIT ;  /* 0x000000000000194d */ /* 0x000fea0003800000 */
[----:B0-----:R-:W0:Y:S01]  /*06d0*/  LDS R3, [R3+0x8] ;  /* 0x0000080003037984 */ /* 0x001e220000000800 */
[----:B------:R-:W1:Y:S02]  /*06e0*/  LDC.64 R4, c[0x0][0x390] ;  /* 0x0000e400ff047b82 */ /* 0x000e640000000a00 */
[----:B-1----:R-:W-:-:S05]  /*06f0*/  IMAD.WIDE R4, R0, 0x4, R4 ;  /* 0x0000000400047825 */ /* 0x002fca00078e0204 */
[----:B0-----:R-:W-:Y:S01]  /*0700*/  STG.E desc[UR6][R4.64], R3 ;  /* 0x0000000304007986 */ /* 0x001fe2000c101906 */
[----:B------:R-:W-:Y:S05]  /*0710*/  EXIT ;  /* 0x000000000000794d */ /* 0x000fea0003800000 */
.L_x_23:
        /* <DEDUP_REMOVED lines=14> */
.L_x_29:


//--------------------- .nv.shared._Z16computeCentroidsiPdS_PiS_S_ --------------------------
	.section	.nv.shared._Z16computeCentroidsiPdS_PiS_S_,"aw",@nobits
	.sectionflags	@""
	.align	16
	.zero		1024


//--------------------- .nv.shared.reserved.0     --------------------------
	.section	.nv.shared.reserved.0,"aw",@nobits
	.weak		__nv_reservedSMEM_offset_0_alias
	.size		__nv_reservedSMEM_offset_0_alias, 0, 64
	.other		__nv_reservedSMEM_offset_0_alias,@"STO_CUDA_RESERVED_SHARED STV_DEFAULT"
__nv_reservedSMEM_offset_0_alias:
	.zero		0
	.zero		64


//--------------------- .nv.shared._Z12updateKernelPiS_S_iiPdS0_S_ --------------------------
	.section	.nv.shared._Z12updateKernelPiS_S_iiPdS0_S_,"aw",@nobits
	.sectionflags	@""
	.align	16
	.zero		1024


//--------------------- .nv.shared._Z18checkClusterChangePdS_S_S_PbS0_i --------------------------
	.section	.nv.shared._Z18checkClusterChangePdS_S_S_PbS0_i,"aw",@nobits
	.sectionflags	@""
	.align	16
	.zero		1024


//--------------------- .nv.shared._Z12assignKernelPiS_S_PdS0_ii --------------------------
	.section	.nv.shared._Z12assignKernelPiS_S_PdS0_ii,"aw",@nobits
	.sectionflags	@""
	.align	16
	.zero		1024


//--------------------- .nv.shared._Z17assignKernel_flatPiS_S_PdS0_ii --------------------------
	.section	.nv.shared._Z17assignKernel_flatPiS_S_PdS0_ii,"aw",@nobits
	.sectionflags	@""
	.align	16
	.zero		1024


//--------------------- .nv.constant0._Z16computeCentroidsiPdS_PiS_S_ --------------------------
	.section	.nv.constant0._Z16computeCentroidsiPdS_PiS_S_,"a",@progbits
	.sectionflags	@""
	.align	4
.nv.constant0._Z16computeCentroidsiPdS_PiS_S_:
	.zero		944


//--------------------- .nv.constant0._Z12updateKernelPiS_S_iiPdS0_S_ --------------------------
	.section	.nv.constant0._Z12updateKernelPiS_S_iiPdS0_S_,"a",@progbits
	.sectionflags	@""
	.align	4
.nv.constant0._Z12updateKernelPiS_S_iiPdS0_S_:
	.zero		952


//--------------------- .nv.constant0._Z18checkClusterChangePdS_S_S_PbS0_i --------------------------
	.section	.nv.constant0._Z18checkClusterChangePdS_S_S_PbS0_i,"a",@progbits
	.sectionflags	@""
	.align	4
.nv.constant0._Z18checkClusterChangePdS_S_S_PbS0_i:
	.zero		948


//--------------------- .nv.constant0._Z12assignKernelPiS_S_PdS0_ii --------------------------
	.section	.nv.constant0._Z12assignKernelPiS_S_PdS0_ii,"a",@progbits
	.sectionflags	@""
	.align	4
.nv.constant0._Z12assignKernelPiS_S_PdS0_ii:
	.zero		944


//--------------------- .nv.constant0._Z17assignKernel_flatPiS_S_PdS0_ii --------------------------
	.section	.nv.constant0._Z17assignKernel_flatPiS_S_PdS0_ii,"a",@progbits
	.sectionflags	@""
	.align	4
.nv.constant0._Z17assignKernel_flatPiS_S_PdS0_ii:
	.zero		944


//--------------------- SYMBOLS --------------------------

	.type		.nv.reservedSmem.offset0,@object
	.size		.nv.reservedSmem.offset0,0x4
	.type		.nv.reservedSmem.cap,@object
	.size		.nv.reservedSmem.cap,0x4
